// auto-generated by cutlass_sweep.gemm — config: {"arch": "sm_90", "cluster_m": 1, "cluster_n": 2, "dtype": "e4m3", "stages": 0, "tile_k": 128, "tile_m": 64, "tile_n": 256}
#include "cutlass/cutlass.h"
#include "cutlass/gemm/collective/collective_builder.hpp"
#include "cutlass/gemm/device/gemm_universal_adapter.h"
#include "cutlass/gemm/kernel/gemm_universal.hpp"
#include "cutlass/epilogue/collective/collective_builder.hpp"

using ElemA = cutlass::float_e4m3_t;
using ElemB = cutlass::float_e4m3_t;
using ElemCD = cutlass::float_e4m3_t;
using Acc  = float;
using TileShape    = cute::Shape<cute::_64, cute::_256, cute::_128>;
using ClusterShape = cute::Shape<cute::_1, cute::_2, cute::_1>;

using CollectiveEpilogue = typename cutlass::epilogue::collective::CollectiveBuilder<
    cutlass::arch::Sm90, cutlass::arch::OpClassTensorOp,
    TileShape, ClusterShape,
    cutlass::epilogue::collective::EpilogueTileAuto,
    Acc, Acc,
    ElemCD, cutlass::layout::RowMajor, 128 / cutlass::sizeof_bits<ElemCD>::value,
    ElemCD, cutlass::layout::RowMajor, 128 / cutlass::sizeof_bits<ElemCD>::value,
    cutlass::epilogue::collective::EpilogueScheduleAuto
  >::CollectiveOp;

using CollectiveMainloop = typename cutlass::gemm::collective::CollectiveBuilder<
    cutlass::arch::Sm90, cutlass::arch::OpClassTensorOp,
    ElemA, cutlass::layout::RowMajor, 128 / cutlass::sizeof_bits<ElemA>::value,
    ElemB, cutlass::layout::ColumnMajor, 128 / cutlass::sizeof_bits<ElemB>::value,
    Acc,
    TileShape, ClusterShape,
    cutlass::gemm::collective::StageCountAutoCarveout<static_cast<int>(sizeof(typename CollectiveEpilogue::SharedStorage))>,
    cutlass::gemm::collective::KernelScheduleAuto
  >::CollectiveOp;

using GemmKernel = cutlass::gemm::kernel::GemmUniversal<
    cute::Shape<int,int,int,int>,
    CollectiveMainloop,
    CollectiveEpilogue
>;
using Gemm = cutlass::gemm::device::GemmUniversalAdapter<GemmKernel>;

// Force the device kernel symbol into the cubin without needing a host main.
auto* _anchor = &cutlass::device_kernel<GemmKernel>;


// ===== COMPILED SASS (sm_90a) =====

	.target	sm_90a

	.elftype	@"ET_EXEC"


//--------------------- .note.nv.tkinfo           --------------------------
	.section	.note.nv.tkinfo,"",@"SHT_NOTE"
	.sectionflags	@"SHF_NOTE_NV_TKINFO"
	.tkinfo
        /*0018*/ 	.word	0x00000002
        /*0030*/ 	.string	""
        /*0030*/ 	.string	"ptxas"
        /*0030*/ 	.string	"Cuda compilation tools, release 13.0, V13.0.88"
        /*0030*/ 	.string	"Build cuda_13.0.r13.0/compiler.36424714_0"
        /*0030*/ 	.string	"-arch sm_90a -m 64 "



//--------------------- .note.nv.cuinfo           --------------------------
	.section	.note.nv.cuinfo,"",@"SHT_NOTE"
	.sectionflags	@"SHF_NOTE_NV_CUINFO"
        /*0018*/ 	.short	0x0002
        /*001a*/ 	.short	0x005a
        /*001c*/ 	.short	0x0082
	.zero		2


//--------------------- .nv.info                  --------------------------
	.section	.nv.info,"",@"SHT_CUDA_INFO"
	.align	4


	//----- nvinfo : EIATTR_REGCOUNT
	.align		4
        /*0000*/ 	.byte	0x04, 0x2f
        /*0002*/ 	.short	(.L_12 - .L_11)
	.align		4
.L_11:
        /*0004*/ 	.word	index@(_ZN7cutlass13device_kernelINS_4gemm6kernel13GemmUniversalIN4cute5tupleIJiiiiEEENS1_10collective13CollectiveMmaINS1_37MainloopSm90TmaGmmaWarpSpecializedFP8ILi5ENS5_IJNS4_1CILi1EEENSA_ILi2EEESB_EEENS1_32KernelTmaWarpSpecializedPingpongEEENS5_IJNSA_ILi64EEENSA_ILi256EEENSA_ILi128EEEEEENS_12float_e4m3_tENS5_IJlSB_lEEESK_SL_NS4_8TiledMMAINS4_8MMA_AtomIJNS4_4SM904GMMA31MMA_64x256x32_F32E4M3E4M3_SS_TNILNSP_7ScaleInE1ELSR_1EEEEEENS4_6LayoutINS5_IJSB_SB_SB_EEENS5_IJNSA_ILi0EEESW_SW_EEEEENS5_IJNS4_10UnderscoreESZ_SZ_EEEEENS4_23SM90_TMA_LOAD_MULTICASTENS4_14ComposedLayoutINS4_7SwizzleILi3ELi4ELi3EEENS4_18smem_ptr_flag_bitsILi8EEENSU_INS5_IJNSA_ILi8EEESI_EEENS5_IJSI_SB_EEEEEEEvNS4_8identityENS4_13SM90_TMA_LOADES1C_vS1D_EENS_8epilogue10collective6detail29Sm90TmaWarpSpecializedAdapterINS1H_15DefaultEpilogueISK_SL_SL_NS1G_6thread17LinearCombinationISK_Li1EffLNS1L_9ScaleType4KindE0ELNS_15FloatRoundStyleE2ESK_EENS1_15EpilogueDefaultEEEEEvvEEEEvNT_6ParamsE)
        /*0008*/ 	.word	0x000000a8


	//----- nvinfo : EIATTR_FRAME_SIZE
	.align		4
.L_12:
        /*000c*/ 	.byte	0x04, 0x11
        /*000e*/ 	.short	(.L_14 - .L_13)
	.align		4
.L_13:
        /*0010*/ 	.word	index@(_ZN7cutlass13device_kernelINS_4gemm6kernel13GemmUniversalIN4cute5tupleIJiiiiEEENS1_10collective13CollectiveMmaINS1_37MainloopSm90TmaGmmaWarpSpecializedFP8ILi5ENS5_IJNS4_1CILi1EEENSA_ILi2EEESB_EEENS1_32KernelTmaWarpSpecializedPingpongEEENS5_IJNSA_ILi64EEENSA_ILi256EEENSA_ILi128EEEEEENS_12float_e4m3_tENS5_IJlSB_lEEESK_SL_NS4_8TiledMMAINS4_8MMA_AtomIJNS4_4SM904GMMA31MMA_64x256x32_F32E4M3E4M3_SS_TNILNSP_7ScaleInE1ELSR_1EEEEEENS4_6LayoutINS5_IJSB_SB_SB_EEENS5_IJNSA_ILi0EEESW_SW_EEEEENS5_IJNS4_10UnderscoreESZ_SZ_EEEEENS4_23SM90_TMA_LOAD_MULTICASTENS4_14ComposedLayoutINS4_7SwizzleILi3ELi4ELi3EEENS4_18smem_ptr_flag_bitsILi8EEENSU_INS5_IJNSA_ILi8EEESI_EEENS5_IJSI_SB_EEEEEEEvNS4_8identityENS4_13SM90_TMA_LOADES1C_vS1D_EENS_8epilogue10collective6detail29Sm90TmaWarpSpecializedAdapterINS1H_15DefaultEpilogueISK_SL_SL_NS1G_6thread17LinearCombinationISK_Li1EffLNS1L_9ScaleType4KindE0ELNS_15FloatRoundStyleE2ESK_EENS1_15EpilogueDefaultEEEEEvvEEEEvNT_6ParamsE)
        /*0014*/ 	.word	0x00000110


	//----- nvinfo : EIATTR_MIN_STACK_SIZE
	.align		4
.L_14:
        /*0018*/ 	.byte	0x04, 0x12
        /*001a*/ 	.short	(.L_16 - .L_15)
	.align		4
.L_15:
        /*001c*/ 	.word	index@(_ZN7cutlass13device_kernelINS_4gemm6kernel13GemmUniversalIN4cute5tupleIJiiiiEEENS1_10collective13CollectiveMmaINS1_37MainloopSm90TmaGmmaWarpSpecializedFP8ILi5ENS5_IJNS4_1CILi1EEENSA_ILi2EEESB_EEENS1_32KernelTmaWarpSpecializedPingpongEEENS5_IJNSA_ILi64EEENSA_ILi256EEENSA_ILi128EEEEEENS_12float_e4m3_tENS5_IJlSB_lEEESK_SL_NS4_8TiledMMAINS4_8MMA_AtomIJNS4_4SM904GMMA31MMA_64x256x32_F32E4M3E4M3_SS_TNILNSP_7ScaleInE1ELSR_1EEEEEENS4_6LayoutINS5_IJSB_SB_SB_EEENS5_IJNSA_ILi0EEESW_SW_EEEEENS5_IJNS4_10UnderscoreESZ_SZ_EEEEENS4_23SM90_TMA_LOAD_MULTICASTENS4_14ComposedLayoutINS4_7SwizzleILi3ELi4ELi3EEENS4_18smem_ptr_flag_bitsILi8EEENSU_INS5_IJNSA_ILi8EEESI_EEENS5_IJSI_SB_EEEEEEEvNS4_8identityENS4_13SM90_TMA_LOADES1C_vS1D_EENS_8epilogue10collective6detail29Sm90TmaWarpSpecializedAdapterINS1H_15DefaultEpilogueISK_SL_SL_NS1G_6thread17LinearCombinationISK_Li1EffLNS1L_9ScaleType4KindE0ELNS_15FloatRoundStyleE2ESK_EENS1_15EpilogueDefaultEEEEEvvEEEEvNT_6ParamsE)
        /*0020*/ 	.word	0x00000110
.L_16:


//--------------------- .nv.compat                --------------------------
	.section	.nv.compat,"",@"SHT_CUDA_COMPAT_INFO"
	.align	4
        /*0000*/ 	.byte	0x02, 0x09, 0x01, 0x00, 0x02, 0x02, 0x04, 0x00, 0x02, 0x05, 0x05, 0x00, 0x03, 0x07, 0x01, 0x01
        /*0010*/ 	.byte	0x02, 0x03, 0x01, 0x00, 0x02, 0x06, 0x01, 0x00, 0x04, 0x0b, 0x08, 0x00, 0x00, 0x00, 0x00, 0x00
        /*0020*/ 	.byte	0x00, 0x00, 0x00, 0x00


//--------------------- .nv.info._ZN7cutlass13device_kernelINS_4gemm6kernel13GemmUniversalIN4cute5tupleIJiiiiEEENS1_10collective13CollectiveMmaINS1_37MainloopSm90TmaGmmaWarpSpecializedFP8ILi5ENS5_IJNS4_1CILi1EEENSA_ILi2EEESB_EEENS1_32KernelTmaWarpSpecializedPingpongEEENS5_IJNSA_ILi64EEENSA_ILi256EEENSA_ILi128EEEEEENS_12float_e4m3_tENS5_IJlSB_lEEESK_SL_NS4_8TiledMMAINS4_8MMA_AtomIJNS4_4SM904GMMA31MMA_64x256x32_F32E4M3E4M3_SS_TNILNSP_7ScaleInE1ELSR_1EEEEEENS4_6LayoutINS5_IJSB_SB_SB_EEENS5_IJNSA_ILi0EEESW_SW_EEEEENS5_IJNS4_10UnderscoreESZ_SZ_EEEEENS4_23SM90_TMA_LOAD_MULTICASTENS4_14ComposedLayoutINS4_7SwizzleILi3ELi4ELi3EEENS4_18smem_ptr_flag_bitsILi8EEENSU_INS5_IJNSA_ILi8EEESI_EEENS5_IJSI_SB_EEEEEEEvNS4_8identityENS4_13SM90_TMA_LOADES1C_vS1D_EENS_8epilogue10collective6detail29Sm90TmaWarpSpecializedAdapterINS1H_15DefaultEpilogueISK_SL_SL_NS1G_6thread17LinearCombinationISK_Li1EffLNS1L_9ScaleType4KindE0ELNS_15FloatRoundStyleE2ESK_EENS1_15EpilogueDefaultEEEEEvvEEEEvNT_6ParamsE --------------------------
	.section	.nv.info._ZN7cutlass13device_kernelINS_4gemm6kernel13GemmUniversalIN4cute5tupleIJiiiiEEENS1_10collective13CollectiveMmaINS1_37MainloopSm90TmaGmmaWarpSpecializedFP8ILi5ENS5_IJNS4_1CILi1EEENSA_ILi2EEESB_EEENS1_32KernelTmaWarpSpecializedPingpongEEENS5_IJNSA_ILi64EEENSA_ILi256EEENSA_ILi128EEEEEENS_12float_e4m3_tENS5_IJlSB_lEEESK_SL_NS4_8TiledMMAINS4_8MMA_AtomIJNS4_4SM904GMMA31MMA_64x256x32_F32E4M3E4M3_SS_TNILNSP_7ScaleInE1ELSR_1EEEEEENS4_6LayoutINS5_IJSB_SB_SB_EEENS5_IJNSA_ILi0EEESW_SW_EEEEENS5_IJNS4_10UnderscoreESZ_SZ_EEEEENS4_23SM90_TMA_LOAD_MULTICASTENS4_14ComposedLayoutINS4_7SwizzleILi3ELi4ELi3EEENS4_18smem_ptr_flag_bitsILi8EEENSU_INS5_IJNSA_ILi8EEESI_EEENS5_IJSI_SB_EEEEEEEvNS4_8identityENS4_13SM90_TMA_LOADES1C_vS1D_EENS_8epilogue10collective6detail29Sm90TmaWarpSpecializedAdapterINS1H_15DefaultEpilogueISK_SL_SL_NS1G_6thread17LinearCombinationISK_Li1EffLNS1L_9ScaleType4KindE0ELNS_15FloatRoundStyleE2ESK_EENS1_15EpilogueDefaultEEEEEvvEEEEvNT_6ParamsE,"",@"SHT_CUDA_INFO"
	.sectionflags	@""
	.align	4


	//----- nvinfo : EIATTR_CUDA_API_VERSION
	.align		4
        /*0000*/ 	.byte	0x04, 0x37
        /*0002*/ 	.short	(.L_18 - .L_17)
.L_17:
        /*0004*/ 	.word	0x00000082


	//----- nvinfo : EIATTR_KPARAM_INFO
	.align		4
.L_18:
        /*0008*/ 	.byte	0x04, 0x17
        /*000a*/ 	.short	(.L_20 - .L_19)
.L_19:
        /*000c*/ 	.word	0x00000000
        /*0010*/ 	.short	0x0000
        /*0012*/ 	.short	0x0070
        /*0014*/ 	.byte	0x00, 0xf0, 0x01, 0x10


	//----- nvinfo : EIATTR_SPARSE_MMA_MASK
	.align		4
.L_20:
        /*0018*/ 	.byte	0x03, 0x50
        /*001a*/ 	.short	0x0000


	//----- nvinfo : EIATTR_MAXREG_COUNT
	.align		4
        /*001c*/ 	.byte	0x03, 0x1b
        /*001e*/ 	.short	0x00a8


	//----- nvinfo : EIATTR_NUM_BARRIERS
	.align		4
        /*0020*/ 	.byte	0x02, 0x4c
        /*0022*/ 	.byte	0x01
	.zero		1


	//----- nvinfo : EIATTR_ANNOTATIONS
	.align		4
        /*0024*/ 	.byte	0x04, 0x55
        /*0026*/ 	.short	(.L_22 - .L_21)


	//   ....[0]....
.L_21:
        /*0028*/ 	.word	0x00000001
        /*002c*/ 	.byte	0xe0, 0x06, 0x00, 0x00, 0x01, 0x00, 0x00, 0x00, 0xe0, 0x0d, 0x00, 0x00, 0x01, 0x00, 0x00, 0x00
        /* <DEDUP_REMOVED lines=206> */
        /*0d1c*/ 	.byte	0xc0, 0x03, 0x01, 0x00, 0x01, 0x00, 0x00, 0x00, 0x10, 0x04, 0x01, 0x00


	//----- nvinfo : EIATTR_MERCURY_ISA_VERSION
	.align		4
.L_22:
        /*0d28*/ 	.byte	0x03, 0x5f
        /*0d2a*/ 	.short	0x0101


	//----- nvinfo : EIATTR_INT_WARP_WIDE_INSTR_OFFSETS
	.align		4
        /*0d2c*/ 	.byte	0x04, 0x31
        /*0d2e*/ 	.short	(.L_24 - .L_23)


	//   ....[0]....
.L_23:
        /*0d30*/ 	.word	0x000005a0


	//   ....[1]....
        /*0d34*/ 	.word	0x000005b0


	//   ....[2]....
        /*0d38*/ 	.word	0x000005f0


	//   ....[3]....
        /*0d3c*/ 	.word	0x00000620


	//   ....[4]....
        /*0d40*/ 	.word	0x00000630


	//   ....[5]....
        /*0d44*/ 	.word	0x00000670


	//   ....[6]....
        /*0d48*/ 	.word	0x000007a0


	//   ....[7]....
        /*0d4c*/ 	.word	0x000007d0


	//   ....[8]....
        /*0d50*/ 	.word	0x00005700


	//----- nvinfo : EIATTR_COOP_GROUP_MASK_REGIDS
	.align		4
.L_24:
        /*0d54*/ 	.byte	0x04, 0x29
        /*0d56*/ 	.short	(.L_26 - .L_25)


	//   ....[0]....
.L_25:
        /*0d58*/ 	.word	0xffffffff


	//   ....[1]....
        /*0d5c*/ 	.word	0xffffffff


	//   ....[2]....
        /*0d60*/ 	.word	0xffffffff


	//   ....[3]....
        /*0d64*/ 	.word	0xffffffff


	//   ....[4]....
        /*0d68*/ 	.word	0xffffffff


	//   ....[5]....
        /*0d6c*/ 	.word	0xffffffff


	//   ....[6]....
        /*0d70*/ 	.word	0xffffffff


	//----- nvinfo : EIATTR_COOP_GROUP_INSTR_OFFSETS
	.align		4
.L_26:
        /*0d74*/ 	.byte	0x04, 0x28
        /*0d76*/ 	.short	(.L_28 - .L_27)


	//   ....[0]....
.L_27:
        /*0d78*/ 	.word	0x00000070


	//   ....[1]....
        /*0d7c*/ 	.word	0x00000090


	//   ....[2]....
        /*0d80*/ 	.word	0x00000190


	//   ....[3]....
        /*0d84*/ 	.word	0x000003d0


	//   ....[4]....
        /*0d88*/ 	.word	0x00000420


	//   ....[5]....
        /*0d8c*/ 	.word	0x000004e0


	//   ....[6]....
        /*0d90*/ 	.word	0x00000930


	//----- nvinfo : EIATTR_REG_RECONFIG
	.align		4
.L_28:
        /*0d94*/ 	.byte	0x01, 0x54
	.zero		2


	//----- nvinfo : EIATTR_MBARRIER_INSTR_OFFSETS
	.align		4
        /*0d98*/ 	.byte	0x04, 0x39
        /*0d9a*/ 	.short	(.L_30 - .L_29)


	//   ....[0]....
.L_29:
        /*0d9c*/ 	.word	0x00000310
        /*0da0*/ 	.word	0x000000ff
        /*0da4*/ 	.word	0x00000000
        /*0da8*/ 	.short	0x0100
        /*0daa*/ 	.byte	0x07
	.zero		1


	//   ....[1]....
        /*0dac*/ 	.word	0x00000320
        /*0db0*/ 	.word	0x000000ff
        /*0db4*/ 	.word	0x00000028
        /*0db8*/ 	.short	0x0100
        /*0dba*/ 	.byte	0x07
	.zero		1


	//   ....[2]....
        /*0dbc*/ 	.word	0x00000330
        /*0dc0*/ 	.word	0x000000ff
        /*0dc4*/ 	.word	0x00000008
        /*0dc8*/ 	.short	0x0100
        /*0dca*/ 	.byte	0x07
	.zero		1


	//   ....[3]....
        /*0dcc*/ 	.word	0x00000340
        /*0dd0*/ 	.word	0x000000ff
        /*0dd4*/ 	.word	0x00000030
        /*0dd8*/ 	.short	0x0100
        /*0dda*/ 	.byte	0x07
	.zero		1


	//   ....[4]....
        /*0ddc*/ 	.word	0x00000350
        /*0de0*/ 	.word	0x000000ff
        /*0de4*/ 	.word	0x00000010
        /*0de8*/ 	.short	0x0100
        /*0dea*/ 	.byte	0x07
	.zero		1


	//   ....[5]....
        /*0dec*/ 	.word	0x00000360
        /*0df0*/ 	.word	0x000000ff
        /*0df4*/ 	.word	0x00000038
        /*0df8*/ 	.short	0x0100
        /*0dfa*/ 	.byte	0x07
	.zero		1


	//   ....[6]....
        /*0dfc*/ 	.word	0x00000370
        /*0e00*/ 	.word	0x000000ff
        /*0e04*/ 	.word	0x00000018
        /*0e08*/ 	.short	0x0100
        /*0e0a*/ 	.byte	0x07
	.zero		1


	//   ....[7]....
        /*0e0c*/ 	.word	0x00000380
        /*0e10*/ 	.word	0x000000ff
        /*0e14*/ 	.word	0x00000040
        /*0e18*/ 	.short	0x0100
        /*0e1a*/ 	.byte	0x07
	.zero		1


	//   ....[8]....
        /*0e1c*/ 	.word	0x00000390
        /*0e20*/ 	.word	0x000000ff
        /*0e24*/ 	.word	0x00000020
        /*0e28*/ 	.short	0x0100
        /*0e2a*/ 	.byte	0x07
	.zero		1


	//   ....[9]....
        /*0e2c*/ 	.word	0x000003a0
        /*0e30*/ 	.word	0x000000ff
        /*0e34*/ 	.word	0x00000048
        /*0e38*/ 	.short	0x0100
        /*0e3a*/ 	.byte	0x07
	.zero		1


	//   ....[10]....
        /*0e3c*/ 	.word	0x00000810
        /*0e40*/ 	.word	0x000000ff
        /*0e44*/ 	.word	0x00000080
        /*0e48*/ 	.short	0x0100
        /*0e4a*/ 	.byte	0x07
	.zero		1


	//   ....[11]....
        /*0e4c*/ 	.word	0x00000870
        /*0e50*/ 	.word	0x000000ff
        /*0e54*/ 	.word	0x00000088
        /*0e58*/ 	.short	0x0100
        /*0e5a*/ 	.byte	0x07
	.zero		1


	//   ....[12]....
        /*0e5c*/ 	.word	0x000008b0
        /*0e60*/ 	.word	0x000000ff
        /*0e64*/ 	.word	0x00000060
        /*0e68*/ 	.short	0x0100
        /*0e6a*/ 	.byte	0x0a
	.zero		1


	//   ....[13]....
        /*0e6c*/ 	.word	0x000008c0
        /*0e70*/ 	.word	0x000000ff
        /*0e74*/ 	.word	0x00000068
        /*0e78*/ 	.short	0x0100
        /*0e7a*/ 	.byte	0x0a
	.zero		1


	//   ....[14]....
        /*0e7c*/ 	.word	0x000008d0
        /*0e80*/ 	.word	0x000000ff
        /*0e84*/ 	.word	0x00000070
        /*0e88*/ 	.short	0x0100
        /*0e8a*/ 	.byte	0x0a
	.zero		1


	//   ....[15]....
        /*0e8c*/ 	.word	0x000008e0
        /*0e90*/ 	.word	0x000000ff
        /*0e94*/ 	.word	0x00000078
        /*0e98*/ 	.short	0x0100
        /*0e9a*/ 	.byte	0x0a
	.zero		1


	//   ....[16]....
        /*0e9c*/ 	.word	0x000017b0
        /*0ea0*/ 	.word	0x000000ff
        /*0ea4*/ 	.word	0xfffffff8
        /*0ea8*/ 	.short	0x010a
        /*0eaa*/ 	.byte	0x12
	.zero		1


	//   ....[17]....
        /*0eac*/ 	.word	0x00002180
        /*0eb0*/ 	.word	0x000000ff
        /*0eb4*/ 	.word	0x00000000
        /*0eb8*/ 	.short	0x010a
        /*0eba*/ 	.byte	0x06
	.zero		1


	//   ....[18]....
        /*0ebc*/ 	.word	0x000021c0
        /*0ec0*/ 	.word	0x000000ff
        /*0ec4*/ 	.word	0x00000000
        /*0ec8*/ 	.short	0x010a
        /*0eca*/ 	.byte	0x06
	.zero		1


	//   ....[19]....
        /*0ecc*/ 	.word	0x00003460
        /*0ed0*/ 	.word	0x000000ff
        /*0ed4*/ 	.word	0x00000000
        /*0ed8*/ 	.short	0x010a
        /*0eda*/ 	.byte	0x09
	.zero		1


	//   ....[20]....
        /*0edc*/ 	.word	0x000034a0
        /*0ee0*/ 	.word	0x000000ff
        /*0ee4*/ 	.word	0x00000000
        /*0ee8*/ 	.short	0x010a
        /*0eea*/ 	.byte	0x09
	.zero		1


	//   ....[21]....
        /*0eec*/ 	.word	0x000045e0
        /*0ef0*/ 	.word	0x000000e5
        /*0ef4*/ 	.word	0x00000000
        /*0ef8*/ 	.short	0x0101
        /*0efa*/ 	.byte	0x3f
	.zero		1


	//   ....[22]....
        /*0efc*/ 	.word	0x00005650
        /*0f00*/ 	.word	0x000000e5
        /*0f04*/ 	.word	0x00000000
        /*0f08*/ 	.short	0x0101
        /*0f0a*/ 	.byte	0x1c
	.zero		1


	//   ....[23]....
        /*0f0c*/ 	.word	0x000057c0
        /*0f10*/ 	.word	0x00000018
        /*0f14*/ 	.word	0x00000000
        /*0f18*/ 	.short	0x0101
        /*0f1a*/ 	.byte	0x3f
	.zero		1


	//   ....[24]....
        /*0f1c*/ 	.word	0x00005880
        /*0f20*/ 	.word	0x000000ff
        /*0f24*/ 	.word	0x00000008
        /*0f28*/ 	.short	0x010a
        /*0f2a*/ 	.byte	0x12
	.zero		1


	//   ....[25]....
        /*0f2c*/ 	.word	0x0000ea50
        /*0f30*/ 	.word	0x00000003
        /*0f34*/ 	.word	0x00000000
        /*0f38*/ 	.short	0x0101
        /*0f3a*/ 	.byte	0x1c
	.zero		1


	//   ....[26]....
        /*0f3c*/ 	.word	0x0000f490
        /*0f40*/ 	.word	0x0000000b
        /*0f44*/ 	.word	0x00000028
        /*0f48*/ 	.short	0x010a
        /*0f4a*/ 	.byte	0x3f
	.zero		1


	//   ....[27]....
        /*0f4c*/ 	.word	0x0000f860
        /*0f50*/ 	.word	0x00000005
        /*0f54*/ 	.word	0x00000088
        /*0f58*/ 	.short	0x0101
        /*0f5a*/ 	.byte	0x3f
	.zero		1


	//   ....[28]....
        /*0f5c*/ 	.word	0x00010070
        /*0f60*/ 	.word	0x00000007
        /*0f64*/ 	.word	0x00000000
        /*0f68*/ 	.short	0x010a
        /*0f6a*/ 	.byte	0x3f
	.zero		1


	//   ....[29]....
        /*0f6c*/ 	.word	0x000100f0
        /*0f70*/ 	.word	0x00000008
        /*0f74*/ 	.word	0x00000000
        /*0f78*/ 	.short	0x010a
        /*0f7a*/ 	.byte	0x3f
	.zero		1


	//   ....[30]....
        /*0f7c*/ 	.word	0x00010180
        /*0f80*/ 	.word	0x00000009
        /*0f84*/ 	.word	0x00000000
        /*0f88*/ 	.short	0x010a
        /*0f8a*/ 	.byte	0x3f
	.zero		1


	//   ....[31]....
        /*0f8c*/ 	.word	0x00010210
        /*0f90*/ 	.word	0x00000006
        /*0f94*/ 	.word	0x00000000
        /*0f98*/ 	.short	0x010a
        /*0f9a*/ 	.byte	0x3f
	.zero		1


	//   ....[32]....
        /*0f9c*/ 	.word	0x000102a0
        /*0fa0*/ 	.word	0x00000003
        /*0fa4*/ 	.word	0x00000000
        /*0fa8*/ 	.short	0x010a
        /*0faa*/ 	.byte	0x3f
	.zero		1


	//   ....[33]....
        /*0fac*/ 	.word	0x00010310
        /*0fb0*/ 	.word	0x00000003
        /*0fb4*/ 	.word	0xfffffff8
        /*0fb8*/ 	.short	0x010a
        /*0fba*/ 	.byte	0x3f
	.zero		1


	//   ....[34]....
        /*0fbc*/ 	.word	0x00010370
        /*0fc0*/ 	.word	0x00000003
        /*0fc4*/ 	.word	0x00000000
        /*0fc8*/ 	.short	0x010a
        /*0fca*/ 	.byte	0x3f
	.zero		1


	//   ....[35]....
        /*0fcc*/ 	.word	0x000103e0
        /*0fd0*/ 	.word	0x00000000
        /*0fd4*/ 	.word	0x00000000
        /*0fd8*/ 	.short	0x010a
        /*0fda*/ 	.byte	0x3f
	.zero		1


	//   ....[36]....
        /*0fdc*/ 	.word	0x00010450
        /*0fe0*/ 	.word	0x00000019
        /*0fe4*/ 	.word	0x00000008
        /*0fe8*/ 	.short	0x010a
        /*0fea*/ 	.byte	0x3f
	.zero		1


	//   ....[37]....
        /*0fec*/ 	.word	0x00010520
        /*0ff0*/ 	.word	0x0000000b
        /*0ff4*/ 	.word	0x00000028
        /*0ff8*/ 	.short	0x010a
        /*0ffa*/ 	.byte	0x3f
	.zero		1


	//   ....[38]....
        /*0ffc*/ 	.word	0x00010600
        /*1000*/ 	.word	0x00000007
        /*1004*/ 	.word	0x00000000
        /*1008*/ 	.short	0x010a
        /*100a*/ 	.byte	0x3f
	.zero		1


	//   ....[39]....
        /*100c*/ 	.word	0x00010650
        /*1010*/ 	.word	0x00000008
        /*1014*/ 	.word	0x00000000
        /*1018*/ 	.short	0x010a
        /*101a*/ 	.byte	0x3f
	.zero		1


	//   ....[40]....
        /*101c*/ 	.word	0x000106a0
        /*1020*/ 	.word	0x00000009
        /*1024*/ 	.word	0x00000000
        /*1028*/ 	.short	0x010a
        /*102a*/ 	.byte	0x3f
	.zero		1


	//   ....[41]....
        /*102c*/ 	.word	0x000106f0
        /*1030*/ 	.word	0x00000006
        /*1034*/ 	.word	0x00000000
        /*1038*/ 	.short	0x010a
        /*103a*/ 	.byte	0x3f
	.zero		1


	//----- nvinfo : EIATTR_NUM_MBARRIERS
	.align		4
.L_30:
        /*103c*/ 	.byte	0x03, 0x38
        /*103e*/ 	.short	0x0010


	//----- nvinfo : EIATTR_EXIT_INSTR_OFFSETS
	.align		4
        /*1040*/ 	.byte	0x04, 0x1c
        /*1042*/ 	.short	(.L_32 - .L_31)


	//   ....[0]....
.L_31:
        /*1044*/ 	.word	0x000014c0


	//   ....[1]....
        /*1048*/ 	.word	0x00001520


	//   ....[2]....
        /*104c*/ 	.word	0x0000f160


	//   ....[3]....
        /*1050*/ 	.word	0x0000f190


	//   ....[4]....
        /*1054*/ 	.word	0x000102f0


	//----- nvinfo : EIATTR_MAX_THREADS
	.align		4
.L_32:
        /*1058*/ 	.byte	0x04, 0x05
        /*105a*/ 	.short	(.L_34 - .L_33)
.L_33:
        /*105c*/ 	.word	0x00000180
        /*1060*/ 	.word	0x00000001
        /*1064*/ 	.word	0x00000001


	//----- nvinfo : EIATTR_CRS_STACK_SIZE
	.align		4
.L_34:
        /*1068*/ 	.byte	0x04, 0x1e
        /*106a*/ 	.short	(.L_36 - .L_35)
.L_35:
        /*106c*/ 	.word	0x00000000


	//----- nvinfo : EIATTR_CBANK_PARAM_SIZE
	.align		4
.L_36:
        /*1070*/ 	.byte	0x03, 0x19
        /*1072*/ 	.short	0x0470


	//----- nvinfo : EIATTR_PARAM_CBANK
	.align		4
        /*1074*/ 	.byte	0x04, 0x0a
        /*1076*/ 	.short	(.L_38 - .L_37)
	.align		4
.L_37:
        /*1078*/ 	.word	index@(.nv.constant0._ZN7cutlass13device_kernelINS_4gemm6kernel13GemmUniversalIN4cute5tupleIJiiiiEEENS1_10collective13CollectiveMmaINS1_37MainloopSm90TmaGmmaWarpSpecializedFP8ILi5ENS5_IJNS4_1CILi1EEENSA_ILi2EEESB_EEENS1_32KernelTmaWarpSpecializedPingpongEEENS5_IJNSA_ILi64EEENSA_ILi256EEENSA_ILi128EEEEEENS_12float_e4m3_tENS5_IJlSB_lEEESK_SL_NS4_8TiledMMAINS4_8MMA_AtomIJNS4_4SM904GMMA31MMA_64x256x32_F32E4M3E4M3_SS_TNILNSP_7ScaleInE1ELSR_1EEEEEENS4_6LayoutINS5_IJSB_SB_SB_EEENS5_IJNSA_ILi0EEESW_SW_EEEEENS5_IJNS4_10UnderscoreESZ_SZ_EEEEENS4_23SM90_TMA_LOAD_MULTICASTENS4_14ComposedLayoutINS4_7SwizzleILi3ELi4ELi3EEENS4_18smem_ptr_flag_bitsILi8EEENSU_INS5_IJNSA_ILi8EEESI_EEENS5_IJSI_SB_EEEEEEEvNS4_8identityENS4_13SM90_TMA_LOADES1C_vS1D_EENS_8epilogue10collective6detail29Sm90TmaWarpSpecializedAdapterINS1H_15DefaultEpilogueISK_SL_SL_NS1G_6thread17LinearCombinationISK_Li1EffLNS1L_9ScaleType4KindE0ELNS_15FloatRoundStyleE2ESK_EENS1_15EpilogueDefaultEEEEEvvEEEEvNT_6ParamsE)
        /*107c*/ 	.short	0x0210
        /*107e*/ 	.short	0x0470


	//----- nvinfo : EIATTR_SW_WAR
	.align		4
.L_38:
        /*1080*/ 	.byte	0x04, 0x36
        /*1082*/ 	.short	(.L_40 - .L_39)
.L_39:
        /*1084*/ 	.word	0x00000008
.L_40:


//--------------------- .nv.callgraph             --------------------------
	.section	.nv.callgraph,"",@"SHT_CUDA_CALLGRAPH"
	.align	4
	.sectionentsize	8
	.align		4
        /*0000*/ 	.word	0x00000000
	.align		4
        /*0004*/ 	.word	0xffffffff
	.align		4
        /*0008*/ 	.word	0x00000000
	.align		4
        /*000c*/ 	.word	0xfffffffe
	.align		4
        /*0010*/ 	.word	0x00000000
	.align		4
        /*0014*/ 	.word	0xfffffffd
	.align		4
        /*0018*/ 	.word	0x00000000
	.align		4
        /*001c*/ 	.word	0xfffffffc


//--------------------- .nv.constant4             --------------------------
	.section	.nv.constant4,"a",@progbits
	.align	8
	.align		8
.nv.constant4:
        /*0000*/ 	.dword	_ZN39_INTERNAL_cdfc86d2_4_k_cu_23125b98_27074cuda3std3__45__cpo5beginE
	.align		8
        /*0008*/ 	.dword	_ZN39_INTERNAL_cdfc86d2_4_k_cu_23125b98_27074cuda3std3__45__cpo3endE
	.align		8
        /*0010*/ 	.dword	_ZN39_INTERNAL_cdfc86d2_4_k_cu_23125b98_27074cuda3std3__45__cpo6cbeginE
	.align		8
        /*0018*/ 	.dword	_ZN39_INTERNAL_cdfc86d2_4_k_cu_23125b98_27074cuda3std3__45__cpo4cendE
	.align		8
        /*0020*/ 	.dword	_ZN39_INTERNAL_cdfc86d2_4_k_cu_23125b98_27074cuda3std3__441_GLOBAL__N__cdfc86d2_4_k_cu_23125b98_27076ignoreE
	.align		8
        /*0028*/ 	.dword	_ZN39_INTERNAL_cdfc86d2_4_k_cu_23125b98_27074cuda3std3__419piecewise_constructE
	.align		8
        /*0030*/ 	.dword	_ZN39_INTERNAL_cdfc86d2_4_k_cu_23125b98_27074cuda3std3__48in_placeE
	.align		8
        /*0038*/ 	.dword	_ZN39_INTERNAL_cdfc86d2_4_k_cu_23125b98_27074cuda3std6ranges3__45__cpo4swapE
	.align		8
        /*0040*/ 	.dword	_ZN39_INTERNAL_cdfc86d2_4_k_cu_23125b98_27074cuda3std6ranges3__45__cpo9iter_moveE
	.align		8
        /*0048*/ 	.dword	_ZN39_INTERNAL_cdfc86d2_4_k_cu_23125b98_27074cute7productE
	.align		8
        /*0050*/ 	.dword	_ZN39_INTERNAL_cdfc86d2_4_k_cu_23125b98_27074cute1_E


//--------------------- .text._ZN7cutlass13device_kernelINS_4gemm6kernel13GemmUniversalIN4cute5tupleIJiiiiEEENS1_10collective13CollectiveMmaINS1_37MainloopSm90TmaGmmaWarpSpecializedFP8ILi5ENS5_IJNS4_1CILi1EEENSA_ILi2EEESB_EEENS1_32KernelTmaWarpSpecializedPingpongEEENS5_IJNSA_ILi64EEENSA_ILi256EEENSA_ILi128EEEEEENS_12float_e4m3_tENS5_IJlSB_lEEESK_SL_NS4_8TiledMMAINS4_8MMA_AtomIJNS4_4SM904GMMA31MMA_64x256x32_F32E4M3E4M3_SS_TNILNSP_7ScaleInE1ELSR_1EEEEEENS4_6LayoutINS5_IJSB_SB_SB_EEENS5_IJNSA_ILi0EEESW_SW_EEEEENS5_IJNS4_10UnderscoreESZ_SZ_EEEEENS4_23SM90_TMA_LOAD_MULTICASTENS4_14ComposedLayoutINS4_7SwizzleILi3ELi4ELi3EEENS4_18smem_ptr_flag_bitsILi8EEENSU_INS5_IJNSA_ILi8EEESI_EEENS5_IJSI_SB_EEEEEEEvNS4_8identityENS4_13SM90_TMA_LOADES1C_vS1D_EENS_8epilogue10collective6detail29Sm90TmaWarpSpecializedAdapterINS1H_15DefaultEpilogueISK_SL_SL_NS1G_6thread17LinearCombinationISK_Li1EffLNS1L_9ScaleType4KindE0ELNS_15FloatRoundStyleE2ESK_EENS1_15EpilogueDefaultEEEEEvvEEEEvNT_6ParamsE --------------------------
	.section	.text._ZN7cutlass13device_kernelINS_4gemm6kernel13GemmUniversalIN4cute5tupleIJiiiiEEENS1_10collective13CollectiveMmaINS1_37MainloopSm90TmaGmmaWarpSpecializedFP8ILi5ENS5_IJNS4_1CILi1EEENSA_ILi2EEESB_EEENS1_32KernelTmaWarpSpecializedPingpongEEENS5_IJNSA_ILi64EEENSA_ILi256EEENSA_ILi128EEEEEENS_12float_e4m3_tENS5_IJlSB_lEEESK_SL_NS4_8TiledMMAINS4_8MMA_AtomIJNS4_4SM904GMMA31MMA_64x256x32_F32E4M3E4M3_SS_TNILNSP_7ScaleInE1ELSR_1EEEEEENS4_6LayoutINS5_IJSB_SB_SB_EEENS5_IJNSA_ILi0EEESW_SW_EEEEENS5_IJNS4_10UnderscoreESZ_SZ_EEEEENS4_23SM90_TMA_LOAD_MULTICASTENS4_14ComposedLayoutINS4_7SwizzleILi3ELi4ELi3EEENS4_18smem_ptr_flag_bitsILi8EEENSU_INS5_IJNSA_ILi8EEESI_EEENS5_IJSI_SB_EEEEEEEvNS4_8identityENS4_13SM90_TMA_LOADES1C_vS1D_EENS_8epilogue10collective6detail29Sm90TmaWarpSpecializedAdapterINS1H_15DefaultEpilogueISK_SL_SL_NS1G_6thread17LinearCombinationISK_Li1EffLNS1L_9ScaleType4KindE0ELNS_15FloatRoundStyleE2ESK_EENS1_15EpilogueDefaultEEEEEvvEEEEvNT_6ParamsE,"ax",@progbits
	.align	128
.text._ZN7cutlass13device_kernelINS_4gemm6kernel13GemmUniversalIN4cute5tupleIJiiiiEEENS1_10collective13CollectiveMmaINS1_37MainloopSm90TmaGmmaWarpSpecializedFP8ILi5ENS5_IJNS4_1CILi1EEENSA_ILi2EEESB_EEENS1_32KernelTmaWarpSpecializedPingpongEEENS5_IJNSA_ILi64EEENSA_ILi256EEENSA_ILi128EEEEEENS_12float_e4m3_tENS5_IJlSB_lEEESK_SL_NS4_8TiledMMAINS4_8MMA_AtomIJNS4_4SM904GMMA31MMA_64x256x32_F32E4M3E4M3_SS_TNILNSP_7ScaleInE1ELSR_1EEEEEENS4_6LayoutINS5_IJSB_SB_SB_EEENS5_IJNSA_ILi0EEESW_SW_EEEEENS5_IJNS4_10UnderscoreESZ_SZ_EEEEENS4_23SM90_TMA_LOAD_MULTICASTENS4_14ComposedLayoutINS4_7SwizzleILi3ELi4ELi3EEENS4_18smem_ptr_flag_bitsILi8EEENSU_INS5_IJNSA_ILi8EEESI_EEENS5_IJSI_SB_EEEEEEEvNS4_8identityENS4_13SM90_TMA_LOADES1C_vS1D_EENS_8epilogue10collective6detail29Sm90TmaWarpSpecializedAdapterINS1H_15DefaultEpilogueISK_SL_SL_NS1G_6thread17LinearCombinationISK_Li1EffLNS1L_9ScaleType4KindE0ELNS_15FloatRoundStyleE2ESK_EENS1_15EpilogueDefaultEEEEEvvEEEEvNT_6ParamsE:
        .type           _ZN7cutlass13device_kernelINS_4gemm6kernel13GemmUniversalIN4cute5tupleIJiiiiEEENS1_10collective13CollectiveMmaINS1_37MainloopSm90TmaGmmaWarpSpecializedFP8ILi5ENS5_IJNS4_1CILi1EEENSA_ILi2EEESB_EEENS1_32KernelTmaWarpSpecializedPingpongEEENS5_IJNSA_ILi64EEENSA_ILi256EEENSA_ILi128EEEEEENS_12float_e4m3_tENS5_IJlSB_lEEESK_SL_NS4_8TiledMMAINS4_8MMA_AtomIJNS4_4SM904GMMA31MMA_64x256x32_F32E4M3E4M3_SS_TNILNSP_7ScaleInE1ELSR_1EEEEEENS4_6LayoutINS5_IJSB_SB_SB_EEENS5_IJNSA_ILi0EEESW_SW_EEEEENS5_IJNS4_10UnderscoreESZ_SZ_EEEEENS4_23SM90_TMA_LOAD_MULTICASTENS4_14ComposedLayoutINS4_7SwizzleILi3ELi4ELi3EEENS4_18smem_ptr_flag_bitsILi8EEENSU_INS5_IJNSA_ILi8EEESI_EEENS5_IJSI_SB_EEEEEEEvNS4_8identityENS4_13SM90_TMA_LOADES1C_vS1D_EENS_8epilogue10collective6detail29Sm90TmaWarpSpecializedAdapterINS1H_15DefaultEpilogueISK_SL_SL_NS1G_6thread17LinearCombinationISK_Li1EffLNS1L_9ScaleType4KindE0ELNS_15FloatRoundStyleE2ESK_EENS1_15EpilogueDefaultEEEEEvvEEEEvNT_6ParamsE,@function
        .size           _ZN7cutlass13device_kernelINS_4gemm6kernel13GemmUniversalIN4cute5tupleIJiiiiEEENS1_10collective13CollectiveMmaINS1_37MainloopSm90TmaGmmaWarpSpecializedFP8ILi5ENS5_IJNS4_1CILi1EEENSA_ILi2EEESB_EEENS1_32KernelTmaWarpSpecializedPingpongEEENS5_IJNSA_ILi64EEENSA_ILi256EEENSA_ILi128EEEEEENS_12float_e4m3_tENS5_IJlSB_lEEESK_SL_NS4_8TiledMMAINS4_8MMA_AtomIJNS4_4SM904GMMA31MMA_64x256x32_F32E4M3E4M3_SS_TNILNSP_7ScaleInE1ELSR_1EEEEEENS4_6LayoutINS5_IJSB_SB_SB_EEENS5_IJNSA_ILi0EEESW_SW_EEEEENS5_IJNS4_10UnderscoreESZ_SZ_EEEEENS4_23SM90_TMA_LOAD_MULTICASTENS4_14ComposedLayoutINS4_7SwizzleILi3ELi4ELi3EEENS4_18smem_ptr_flag_bitsILi8EEENSU_INS5_IJNSA_ILi8EEESI_EEENS5_IJSI_SB_EEEEEEEvNS4_8identityENS4_13SM90_TMA_LOADES1C_vS1D_EENS_8epilogue10collective6detail29Sm90TmaWarpSpecializedAdapterINS1H_15DefaultEpilogueISK_SL_SL_NS1G_6thread17LinearCombinationISK_Li1EffLNS1L_9ScaleType4KindE0ELNS_15FloatRoundStyleE2ESK_EENS1_15EpilogueDefaultEEEEEvvEEEEvNT_6ParamsE,(.L_x_338 - _ZN7cutlass13device_kernelINS_4gemm6kernel13GemmUniversalIN4cute5tupleIJiiiiEEENS1_10collective13CollectiveMmaINS1_37MainloopSm90TmaGmmaWarpSpecializedFP8ILi5ENS5_IJNS4_1CILi1EEENSA_ILi2EEESB_EEENS1_32KernelTmaWarpSpecializedPingpongEEENS5_IJNSA_ILi64EEENSA_ILi256EEENSA_ILi128EEEEEENS_12float_e4m3_tENS5_IJlSB_lEEESK_SL_NS4_8TiledMMAINS4_8MMA_AtomIJNS4_4SM904GMMA31MMA_64x256x32_F32E4M3E4M3_SS_TNILNSP_7ScaleInE1ELSR_1EEEEEENS4_6LayoutINS5_IJSB_SB_SB_EEENS5_IJNSA_ILi0EEESW_SW_EEEEENS5_IJNS4_10UnderscoreESZ_SZ_EEEEENS4_23SM90_TMA_LOAD_MULTICASTENS4_14ComposedLayoutINS4_7SwizzleILi3ELi4ELi3EEENS4_18smem_ptr_flag_bitsILi8EEENSU_INS5_IJNSA_ILi8EEESI_EEENS5_IJSI_SB_EEEEEEEvNS4_8identityENS4_13SM90_TMA_LOADES1C_vS1D_EENS_8epilogue10collective6detail29Sm90TmaWarpSpecializedAdapterINS1H_15DefaultEpilogueISK_SL_SL_NS1G_6thread17LinearCombinationISK_Li1EffLNS1L_9ScaleType4KindE0ELNS_15FloatRoundStyleE2ESK_EENS1_15EpilogueDefaultEEEEEvvEEEEvNT_6ParamsE)
        .other          _ZN7cutlass13device_kernelINS_4gemm6kernel13GemmUniversalIN4cute5tupleIJiiiiEEENS1_10collective13CollectiveMmaINS1_37MainloopSm90TmaGmmaWarpSpecializedFP8ILi5ENS5_IJNS4_1CILi1EEENSA_ILi2EEESB_EEENS1_32KernelTmaWarpSpecializedPingpongEEENS5_IJNSA_ILi64EEENSA_ILi256EEENSA_ILi128EEEEEENS_12float_e4m3_tENS5_IJlSB_lEEESK_SL_NS4_8TiledMMAINS4_8MMA_AtomIJNS4_4SM904GMMA31MMA_64x256x32_F32E4M3E4M3_SS_TNILNSP_7ScaleInE1ELSR_1EEEEEENS4_6LayoutINS5_IJSB_SB_SB_EEENS5_IJNSA_ILi0EEESW_SW_EEEEENS5_IJNS4_10UnderscoreESZ_SZ_EEEEENS4_23SM90_TMA_LOAD_MULTICASTENS4_14ComposedLayoutINS4_7SwizzleILi3ELi4ELi3EEENS4_18smem_ptr_flag_bitsILi8EEENSU_INS5_IJNSA_ILi8EEESI_EEENS5_IJSI_SB_EEEEEEEvNS4_8identityENS4_13SM90_TMA_LOADES1C_vS1D_EENS_8epilogue10collective6detail29Sm90TmaWarpSpecializedAdapterINS1H_15DefaultEpilogueISK_SL_SL_NS1G_6thread17LinearCombinationISK_Li1EffLNS1L_9ScaleType4KindE0ELNS_15FloatRoundStyleE2ESK_EENS1_15EpilogueDefaultEEEEEvvEEEEvNT_6ParamsE,@"STO_CUDA_ENTRY STV_DEFAULT"
_ZN7cutlass13device_kernelINS_4gemm6kernel13GemmUniversalIN4cute5tupleIJiiiiEEENS1_10collective13CollectiveMmaINS1_37MainloopSm90TmaGmmaWarpSpecializedFP8ILi5ENS5_IJNS4_1CILi1EEENSA_ILi2EEESB_EEENS1_32KernelTmaWarpSpecializedPingpongEEENS5_IJNSA_ILi64EEENSA_ILi256EEENSA_ILi128EEEEEENS_12float_e4m3_tENS5_IJlSB_lEEESK_SL_NS4_8TiledMMAINS4_8MMA_AtomIJNS4_4SM904GMMA31MMA_64x256x32_F32E4M3E4M3_SS_TNILNSP_7ScaleInE1ELSR_1EEEEEENS4_6LayoutINS5_IJSB_SB_SB_EEENS5_IJNSA_ILi0EEESW_SW_EEEEENS5_IJNS4_10UnderscoreESZ_SZ_EEEEENS4_23SM90_TMA_LOAD_MULTICASTENS4_14ComposedLayoutINS4_7SwizzleILi3ELi4ELi3EEENS4_18smem_ptr_flag_bitsILi8EEENSU_INS5_IJNSA_ILi8EEESI_EEENS5_IJSI_SB_EEEEEEEvNS4_8identityENS4_13SM90_TMA_LOADES1C_vS1D_EENS_8epilogue10collective6detail29Sm90TmaWarpSpecializedAdapterINS1H_15DefaultEpilogueISK_SL_SL_NS1G_6thread17LinearCombinationISK_Li1EffLNS1L_9ScaleType4KindE0ELNS_15FloatRoundStyleE2ESK_EENS1_15EpilogueDefaultEEEEEvvEEEEvNT_6ParamsE:
[----:B------:R-:W0:Y:S02]  /*0000*/  LDC R1, c[0x0][0x28] ;  /* 0x00000a00ff017b82 */ /* 0x000e240000000800 */
[----:B0-----:R-:W-:Y:S01]  /*0010*/  VIADD R1, R1, 0xfffffef0 ;  /* 0xfffffef001017836 */ /* 0x001fe20000000000 */
[----:B------:R-:W0:Y:S01]  /*0020*/  S2R R3, SR_TID.X ;  /* 0x0000000000037919 */ /* 0x000e220000002100 */
[----:B------:R-:W-:Y:S01]  /*0030*/  ELECT P0, URZ, PT ;  /* 0x00000000003f782f */ /* 0x000fe20003800000 */
[----:B------:R-:W-:Y:S01]  /*0040*/  BSSY B0, `(.L_x_0) ;  /* 0x0000014000007945 */ /* 0x000fe20003800000 */
[--C-:B0-----:R-:W-:Y:S02]  /*0050*/  SHF.R.U32.HI R0, RZ, 0x5, R3.reuse ;  /* 0x00000005ff007819 */ /* 0x101fe40000011603 */
[----:B------:R-:W-:-:S03]  /*0060*/  SHF.R.U32.HI R5, RZ, 0x7, R3 ;  /* 0x00000007ff057819 */ /* 0x000fc60000011603 */
[----:B------:R-:W0:Y:S02]  /*0070*/  SHFL.IDX PT, R2, R0, RZ, 0x1f ;  /* 0x00001fff00027589 */ /* 0x000e2400000e0000 */
[----:B0-----:R-:W-:Y:S02]  /*0080*/  R2UR UR6, R2 ;  /* 0x00000000020672ca */ /* 0x001fe400000e0000 */
[----:B------:R0:W1:Y:S11]  /*0090*/  SHFL.IDX PT, R2, R5, RZ, 0x1f ;  /* 0x00001fff05027589 */ /* 0x00007600000e0000 */
[----:B------:R-:W-:-:S02]  /*00a0*/  USHF.R.S32.HI UR4, URZ, 0x1f, UR6 ;  /* 0x0000001f3f047899 */ /* 0x000fc40008011406 */
[----:B------:R-:W-:Y:S02]  /*00b0*/  ISETP.NE.OR P0, PT, RZ, UR6, !P0 ;  /* 0x00000006ff007c0c */ /* 0x000fe4000c705670 */
[----:B------:R-:W-:-:S04]  /*00c0*/  ULEA.HI UR4, UR4, UR6, URZ, 0x2 ;  /* 0x0000000604047291 */ /* 0x000fc8000f8f103f */
[----:B------:R-:W-:-:S04]  /*00d0*/  ULOP3.LUT UR4, UR4, 0xfffffffc, URZ, 0xc0, !UPT ;  /* 0xfffffffc04047892 */ /* 0x000fc8000f8ec03f */
[----:B------:R-:W-:-:S03]  /*00e0*/  UIADD3 UR6, UR6, -UR4, URZ ;  /* 0x8000000406067290 */ /* 0x000fc6000fffe03f */
[----:B01----:R-:W-:Y:S09]  /*00f0*/  @P0 BRA `(.L_x_1) ;  /* 0x0000000000200947 */ /* 0x003ff20003800000 */
[----:B------:R-:W-:Y:S02]  /*0100*/  ULDC.64 UR4, c[0x0][0x198] ;  /* 0x0000660000047ab9 */ /* 0x000fe40000000a00 */
[----:B------:R-:W-:Y:S02]  /*0110*/  UIADD3 UR8, UP0, UR4, 0xf0, URZ ;  /* 0x000000f004087890 */ /* 0x000fe4000ff1e03f */
[----:B------:R-:W-:Y:S02]  /*0120*/  UIADD3 UR4, UP1, UR4, 0x1f0, URZ ;  /* 0x000001f004047890 */ /* 0x000fe4000ff3e03f */
[----:B------:R-:W-:Y:S02]  /*0130*/  UIADD3.X UR9, URZ, UR5, URZ, UP0, !UPT ;  /* 0x000000053f097290 */ /* 0x000fe400087fe43f */
[----:B------:R-:W-:-:S07]  /*0140*/  UIADD3.X UR5, URZ, UR5, URZ, UP1, !UPT ;  /* 0x000000053f057290 */ /* 0x000fce0008ffe43f */
[----:B------:R0:W-:Y:S02]  /*0150*/  UTMACCTL.PF [UR8] ;  /* 0x00000000080079b9 */ /* 0x0001e40008040000 */
[----:B------:R0:W-:Y:S02]  /*0160*/  UTMACCTL.PF [UR4] ;  /* 0x00000000040079b9 */ /* 0x0001e40008040000 */
[----:B0-----:R-:W-:Y:S01]  /*0170*/  NOP ;  /* 0x0000000000007918 */ /* 0x001fe20000000000 */
.L_x_1:
[----:B------:R-:W-:Y:S05]  /*0180*/  BSYNC B0 ;  /* 0x0000000000007941 */ /* 0x000fea0003800000 */
.L_x_0:
[----:B------:R-:W0:Y:S01]  /*0190*/  SHFL.IDX PT, R6, R0, RZ, 0x1f ;  /* 0x00001fff00067589 */ /* 0x000e2200000e0000 */
[----:B------:R-:W-:Y:S01]  /*01a0*/  R2UR UR13, R2 ;  /* 0x00000000020d72ca */ /* 0x000fe200000e0000 */
[----:B------:R-:W-:-:S04]  /*01b0*/  UISETP.NE.AND UP0, UPT, UR6, 0x3, UPT ;  /* 0x000000030600788c */ /* 0x000fc8000bf05270 */
[----:B------:R-:W-:-:S08]  /*01c0*/  UISETP.EQ.OR UP0, UPT, UR6, URZ, !UP0 ;  /* 0x0000003f0600728c */ /* 0x000fd0000c702670 */
[----:B------:R-:W-:Y:S02]  /*01d0*/  UIADD3 UR12, UR13, -0x1, URZ ;  /* 0xffffffff0d0c7890 */ /* 0x000fe4000fffe03f */
[----:B------:R-:W-:Y:S02]  /*01e0*/  UISETP.EQ.AND UP0, UPT, UR13, URZ, UP0 ;  /* 0x0000003f0d00728c */ /* 0x000fe40008702270 */
[----:B------:R-:W-:Y:S02]  /*01f0*/  UISETP.GE.U32.AND UP1, UPT, UR12, 0x2, UPT ;  /* 0x000000020c00788c */ /* 0x000fe4000bf26070 */
[----:B------:R-:W-:Y:S01]  /*0200*/  USEL UR15, URZ, 0x1, !UP0 ;  /* 0x000000013f0f7887 */ /* 0x000fe2000c000000 */
[----:B0-----:R-:W-:-:S03]  /*0210*/  ISETP.NE.AND P0, PT, R6, RZ, PT ;  /* 0x000000ff0600720c */ /* 0x001fc60003f05270 */
[----:B------:R-:W-:-:S10]  /*0220*/  USEL UR15, UR15, 0x2, UP1 ;  /* 0x000000020f0f7887 */ /* 0x000fd40008800000 */
[----:B------:R-:W-:Y:S05]  /*0230*/  @P0 BRA `(.L_x_2) ;  /* 0x0000000000600947 */ /* 0x000fea0003800000 */
[----:B------:R-:W0:Y:S01]  /*0240*/  S2UR UR7, SR_CgaCtaId ;  /* 0x00000000000779c3 */ /* 0x000e220000008800 */
[----:B------:R-:W-:Y:S01]  /*0250*/  UMOV UR4, 0x400 ;  /* 0x0000040000047882 */ /* 0x000fe20000000000 */
[----:B------:R-:W-:Y:S01]  /*0260*/  UMOV UR5, 0x1 ;  /* 0x0000000100057882 */ /* 0x000fe20000000000 */
[----:B------:R-:W-:Y:S01]  /*0270*/  UMOV UR8, 0x2 ;  /* 0x0000000200087882 */ /* 0x000fe20000000000 */
[----:B------:R-:W-:Y:S01]  /*0280*/  ELECT P0, URZ, PT ;  /* 0x00000000003f782f */ /* 0x000fe20003800000 */
[----:B------:R-:W-:-:S04]  /*0290*/  UIADD3 UR8, -UR8, 0x100000, URZ ;  /* 0x0010000008087890 */ /* 0x000fc8000fffe13f */
[----:B------:R-:W-:Y:S02]  /*02a0*/  USHF.L.U32 UR9, UR8, 0xb, URZ ;  /* 0x0000000b08097899 */ /* 0x000fe4000800063f */
[----:B------:R-:W-:Y:S02]  /*02b0*/  USHF.L.U32 UR8, UR8, 0x1, URZ ;  /* 0x0000000108087899 */ /* 0x000fe4000800063f */
[----:B0-----:R-:W-:Y:S02]  /*02c0*/  ULEA UR7, UR7, UR4, 0x18 ;  /* 0x0000000407077291 */ /* 0x001fe4000f8ec03f */
[----:B------:R-:W-:-:S04]  /*02d0*/  UIADD3 UR4, -UR5, 0x100000, URZ ;  /* 0x0010000005047890 */ /* 0x000fc8000fffe13f */
[----:B------:R-:W-:Y:S02]  /*02e0*/  USHF.L.U32 UR5, UR4, 0xb, URZ ;  /* 0x0000000b04057899 */ /* 0x000fe4000800063f */
[----:B------:R-:W-:Y:S01]  /*02f0*/  USHF.L.U32 UR4, UR4, 0x1, URZ ;  /* 0x0000000104047899 */ /* 0x000fe2000800063f */
[----:B------:R-:W0:Y:S11]  /*0300*/  FENCE.VIEW.ASYNC.S ;  /* 0x00000000000073c6 */ /* 0x000e360000000000 */
[----:B0-----:R0:W1:Y:S01]  /*0310*/  SYNCS.EXCH.64 URZ, [UR7], UR4 ;  /* 0x00000004073f75b2 */ /* 0x0010620008000100 */
[----:B------:R0:W2:Y:S01]  /*0320*/  SYNCS.EXCH.64 URZ, [UR7+0x28], UR8 ;  /* 0x00002808073f75b2 */ /* 0x0000a20008000100 */
[----:B------:R0:W3:Y:S01]  /*0330*/  SYNCS.EXCH.64 URZ, [UR7+0x8], UR4 ;  /* 0x00000804073f75b2 */ /* 0x0000e20008000100 */
[----:B------:R0:W4:Y:S01]  /*0340*/  SYNCS.EXCH.64 URZ, [UR7+0x30], UR8 ;  /* 0x00003008073f75b2 */ /* 0x0001220008000100 */
[----:B------:R0:W0:Y:S01]  /*0350*/  SYNCS.EXCH.64 URZ, [UR7+0x10], UR4 ;  /* 0x00001004073f75b2 */ /* 0x0000220008000100 */
[----:B------:R0:W0:Y:S01]  /*0360*/  SYNCS.EXCH.64 URZ, [UR7+0x38], UR8 ;  /* 0x00003808073f75b2 */ /* 0x0000220008000100 */
[----:B------:R0:W0:Y:S01]  /*0370*/  SYNCS.EXCH.64 URZ, [UR7+0x18], UR4 ;  /* 0x00001804073f75b2 */ /* 0x0000220008000100 */
[----:B------:R0:W0:Y:S01]  /*0380*/  SYNCS.EXCH.64 URZ, [UR7+0x40], UR8 ;  /* 0x00004008073f75b2 */ /* 0x0000220008000100 */
[----:B------:R0:W0:Y:S01]  /*0390*/  SYNCS.EXCH.64 URZ, [UR7+0x20], UR4 ;  /* 0x00002004073f75b2 */ /* 0x0000220008000100 */
[----:B------:R0:W0:Y:S01]  /*03a0*/  SYNCS.EXCH.64 URZ, [UR7+0x48], UR8 ;  /* 0x00004808073f75b2 */ /* 0x0000220008000100 */
[----:B------:R-:W-:Y:S01]  /*03b0*/  NOP ;  /* 0x0000000000007918 */ /* 0x000fe20000000000 */
.L_x_2:
[----:B------:R-:W-:Y:S01]  /*03c0*/  SHF.R.S32.HI R2, RZ, 0x1f, R3 ;  /* 0x0000001fff027819 */ /* 0x000fe20000011403 */
[----:B------:R-:W5:Y:S01]  /*03d0*/  SHFL.IDX PT, R8, R0, RZ, 0x1f ;  /* 0x00001fff00087589 */ /* 0x000f6200000e0000 */
[----:B------:R-:W-:Y:S02]  /*03e0*/  ELECT P0, URZ, PT ;  /* 0x00000000003f782f */ /* 0x000fe40003800000 */
[----:B------:R-:W-:Y:S02]  /*03f0*/  SHF.R.S32.HI R9, RZ, 0x1f, R6 ;  /* 0x0000001fff097819 */ /* 0x000fe40000011406 */
[----:B------:R-:W-:Y:S02]  /*0400*/  ELECT P1, URZ, PT ;  /* 0x00000000003f782f */ /* 0x000fe40003820000 */
[----:B------:R-:W-:Y:S01]  /*0410*/  LEA.HI R2, R2, R3, RZ, 0x7 ;  /* 0x0000000302027211 */ /* 0x000fe200078f38ff */
[----:B------:R-:W1:Y:S01]  /*0420*/  SHFL.IDX PT, R10, R0, RZ, 0x1f ;  /* 0x00001fff000a7589 */ /* 0x000e6200000e0000 */
[----:B------:R-:W-:Y:S01]  /*0430*/  LEA.HI R9, R9, R6, RZ, 0x2 ;  /* 0x0000000609097211 */ /* 0x000fe200078f10ff */
[----:B------:R-:W2:Y:S01]  /*0440*/  S2UR UR14, SR_CTAID.X ;  /* 0x00000000000e79c3 */ /* 0x000ea20000002500 */
[----:B------:R-:W-:Y:S01]  /*0450*/  LOP3.LUT R2, R2, 0xffffff80, RZ, 0xc0, !PT ;  /* 0xffffff8002027812 */ /* 0x000fe200078ec0ff */
[----:B------:R-:W3:Y:S01]  /*0460*/  S2R R4, SR_CTAID.Y ;  /* 0x0000000000047919 */ /* 0x000ee20000002600 */
[----:B------:R-:W-:Y:S01]  /*0470*/  LOP3.LUT R9, R9, 0x3ffffffc, RZ, 0xc0, !PT ;  /* 0x3ffffffc09097812 */ /* 0x000fe200078ec0ff */
[----:B0-----:R-:W-:Y:S01]  /*0480*/  ULDC UR4, c[0x0][0x154] ;  /* 0x0000550000047ab9 */ /* 0x001fe20000000800 */
[----:B------:R-:W-:Y:S01]  /*0490*/  ULDC UR5, c[0x0][0x150] ;  /* 0x0000540000057ab9 */ /* 0x000fe20000000800 */
[----:B------:R-:W-:Y:S01]  /*04a0*/  IMAD.IADD R2, R3, 0x1, -R2 ;  /* 0x0000000103027824 */ /* 0x000fe200078e0a02 */
[----:B------:R-:W-:Y:S01]  /*04b0*/  UMOV UR9, 0x80 ;  /* 0x0000008000097882 */ /* 0x000fe20000000000 */
[----:B------:R-:W-:Y:S01]  /*04c0*/  IMAD.IADD R6, R6, 0x1, -R9 ;  /* 0x0000000106067824 */ /* 0x000fe200078e0a09 */
[----:B------:R-:W0:Y:S01]  /*04d0*/  LDC R15, c[0x0][0x148] ;  /* 0x00005200ff0f7b82 */ /* 0x000e220000000800 */
[----:B------:R-:W4:Y:S01]  /*04e0*/  SHFL.IDX PT, R9, R5, RZ, 0x1f ;  /* 0x00001fff05097589 */ /* 0x000f2200000e0000 */
[----:B------:R-:W-:Y:S01]  /*04f0*/  SHF.R.S32.HI R13, RZ, 0x1f, R2 ;  /* 0x0000001fff0d7819 */ /* 0x000fe20000011402 */
[----:B------:R-:W-:Y:S01]  /*0500*/  NOP ;  /* 0x0000000000007918 */ /* 0x000fe20000000000 */
[----:B------:R-:W-:Y:S01]  /*0510*/  NOP ;  /* 0x0000000000007918 */ /* 0x000fe20000000000 */
[----:B------:R-:W-:-:S02]  /*0520*/  ISETP.NE.AND P4, PT, RZ, UR13, PT ;  /* 0x0000000dff007c0c */ /* 0x000fc4000bf85270 */
[----:B------:R-:W-:Y:S02]  /*0530*/  LEA.HI R7, R13, R2, RZ, 0x3 ;  /* 0x000000020d077211 */ /* 0x000fe400078f18ff */
[----:B-----5:R-:W-:Y:S02]  /*0540*/  ISETP.NE.OR P0, PT, R8, RZ, !P0 ;  /* 0x000000ff0800720c */ /* 0x020fe40004705670 */
[--C-:B------:R-:W-:Y:S02]  /*0550*/  SHF.R.S32.HI R8, RZ, 0x3, R7.reuse ;  /* 0x00000003ff087819 */ /* 0x100fe40000011407 */
[----:B------:R-:W-:Y:S02]  /*0560*/  SHF.R.S32.HI R7, RZ, 0x1f, R7 ;  /* 0x0000001fff077819 */ /* 0x000fe40000011407 */
[----:B-1----:R-:W-:Y:S02]  /*0570*/  ISETP.NE.OR P1, PT, R10, RZ, !P1 ;  /* 0x000000ff0a00720c */ /* 0x002fe40004f25670 */
[----:B------:R-:W-:-:S04]  /*0580*/  LEA.HI R7, R7, R8, RZ, 0x2 ;  /* 0x0000000807077211 */ /* 0x000fc800078f10ff */
[----:B------:R-:W-:Y:S01]  /*0590*/  LOP3.LUT R7, R7, 0xfffffffc, RZ, 0xc0, !PT ;  /* 0xfffffffc07077812 */ /* 0x000fe200078ec0ff */
[----:B------:R-:W-:Y:S01]  /*05a0*/  VOTEU.ALL UP1, P0 ;  /* 0x00000000003f7886 */ /* 0x000fe20000020000 */
[----:B------:R-:W-:Y:S01]  /*05b0*/  VOTEU.ALL UP0, P0 ;  /* 0x00000000003f7886 */ /* 0x000fe20000000000 */
[----:B---3--:R-:W-:Y:S02]  /*05c0*/  I2FP.F32.U32 R0, R4 ;  /* 0x0000000400007245 */ /* 0x008fe40000201000 */
[----:B------:R-:W-:Y:S01]  /*05d0*/  IMAD.IADD R7, R8, 0x1, -R7 ;  /* 0x0000000108077824 */ /* 0x000fe200078e0a07 */
[----:B------:R-:W1:Y:S01]  /*05e0*/  @!UP1 S2UR UR8, SR_CgaCtaId ;  /* 0x00000000000899c3 */ /* 0x000e620000008800 */
[----:B------:R-:W-:Y:S01]  /*05f0*/  VOTEU.ALL UP2, P1 ;  /* 0x00000000003f7886 */ /* 0x000fe20000840000 */
[----:B------:R-:W-:Y:S01]  /*0600*/  @!UP1 UMOV UR7, 0x400 ;  /* 0x0000040000079882 */ /* 0x000fe20000000000 */
[----:B------:R-:W-:Y:S01]  /*0610*/  IMAD R6, R6, 0x4, R7 ;  /* 0x0000000406067824 */ /* 0x000fe200078e0207 */
[----:B------:R-:W-:Y:S01]  /*0620*/  VOTEU.ALL UP3, P1 ;  /* 0x00000000003f7886 */ /* 0x000fe20000860000 */
[----:B------:R-:W-:Y:S01]  /*0630*/  VOTEU.ALL UP4, P1 ;  /* 0x00000000003f7886 */ /* 0x000fe20000880000 */
[----:B------:R-:W-:Y:S01]  /*0640*/  @!UP2 UMOV UR10, 0x400 ;  /* 0x00000400000aa882 */ /* 0x000fe20000000000 */
[----:B------:R-:W-:Y:S01]  /*0650*/  IMAD.SHL.U32 R7, R6, 0x4, RZ ;  /* 0x0000000406077824 */ /* 0x000fe200078e00ff */
[----:B------:R-:W3:Y:S01]  /*0660*/  @!UP2 S2UR UR11, SR_CgaCtaId ;  /* 0x00000000000ba9c3 */ /* 0x000ee20000008800 */
[----:B------:R-:W-:Y:S01]  /*0670*/  VOTEU.ALL UP5, P1 ;  /* 0x00000000003f7886 */ /* 0x000fe200008a0000 */
[----:B----4-:R-:W-:-:S02]  /*0680*/  R2UR UR18, R9 ;  /* 0x00000000091272ca */ /* 0x010fc400000e0000 */
[----:B------:R-:W-:Y:S01]  /*0690*/  LOP3.LUT R11, R6, 0xc, R7, 0x78, !PT ;  /* 0x0000000c060b7812 */ /* 0x000fe200078e7807 */
[----:B------:R-:W-:Y:S01]  /*06a0*/  FMUL R7, R0, UR4 ;  /* 0x0000000400077c20 */ /* 0x000fe20008400000 */
[----:B--2---:R-:W-:Y:S01]  /*06b0*/  I2FP.F32.U32 R0, UR14 ;  /* 0x0000000e00007c45 */ /* 0x004fe20008201000 */
[----:B------:R-:W-:Y:S01]  /*06c0*/  UMOV UR4, 0x20 ;  /* 0x0000002000047882 */ /* 0x000fe20000000000 */
[----:B------:R-:W2:Y:S01]  /*06d0*/  LDC R8, c[0x0][0x140] ;  /* 0x00005000ff087b82 */ /* 0x000ea20000000800 */
[----:B------:R4:W-:Y:S02]  /*06e0*/  STL [R1+0x74], R11 ;  /* 0x0000740b01007387 */ /* 0x0009e40000100800 */
[----:B------:R-:W-:Y:S01]  /*06f0*/  FMUL R0, R0, UR5 ;  /* 0x0000000500007c20 */ /* 0x000fe20008400000 */
[----:B------:R-:W5:Y:S01]  /*0700*/  F2I.U32.TRUNC.NTZ R7, R7 ;  /* 0x0000000700077305 */ /* 0x000f62000020f000 */
[----:B------:R-:W-:-:S04]  /*0710*/  @!UP1 UIADD3 UR4, -UR4, 0x100000, URZ ;  /* 0x0010000004049890 */ /* 0x000fc8000fffe13f */
[----:B------:R-:W-:Y:S02]  /*0720*/  @!UP1 USHF.L.U32 UR5, UR4, 0xb, URZ ;  /* 0x0000000b04059899 */ /* 0x000fe4000800063f */
[----:B------:R-:W-:Y:S01]  /*0730*/  @!UP1 USHF.L.U32 UR4, UR4, 0x1, URZ ;  /* 0x0000000104049899 */ /* 0x000fe2000800063f */
[----:B------:R-:W4:Y:S01]  /*0740*/  LDC R6, c[0x0][0x144] ;  /* 0x00005100ff067b82 */ /* 0x000f220000000800 */
[----:B-1----:R-:W-:Y:S02]  /*0750*/  @!UP1 ULEA UR7, UR8, UR7, 0x18 ;  /* 0x0000000708079291 */ /* 0x002fe4000f8ec03f */
[----:B------:R-:W-:-:S04]  /*0760*/  @!UP2 UIADD3 UR8, -UR9, 0x100000, URZ ;  /* 0x001000000908a890 */ /* 0x000fc8000fffe13f */
[----:B------:R-:W-:Y:S02]  /*0770*/  @!UP2 USHF.L.U32 UR9, UR8, 0xb, URZ ;  /* 0x0000000b0809a899 */ /* 0x000fe4000800063f */
[----:B------:R-:W-:Y:S01]  /*0780*/  @!UP2 USHF.L.U32 UR8, UR8, 0x1, URZ ;  /* 0x000000010808a899 */ /* 0x000fe2000800063f */
[----:B------:R-:W1:Y:S01]  /*0790*/  F2I.U32.TRUNC.NTZ R0, R0 ;  /* 0x0000000000007305 */ /* 0x000e62000020f000 */
[----:B------:R-:W-:Y:S01]  /*07a0*/  VOTEU.ALL UP1, P0 ;  /* 0x00000000003f7886 */ /* 0x000fe20000020000 */
[----:B------:R-:W-:Y:S01]  /*07b0*/  LOP3.LUT P0, RZ, R2, 0x7, RZ, 0xc0, !PT ;  /* 0x0000000702ff7812 */ /* 0x000fe2000780c0ff */
[----:B---3--:R-:W-:Y:S01]  /*07c0*/  @!UP2 ULEA UR10, UR11, UR10, 0x18 ;  /* 0x0000000a0b0aa291 */ /* 0x008fe2000f8ec03f */
[----:B------:R-:W-:Y:S01]  /*07d0*/  VOTEU.ALL UP2, P1 ;  /* 0x00000000003f7886 */ /* 0x000fe20000840000 */
[----:B-----5:R-:W-:Y:S01]  /*07e0*/  IMAD.MOV R18, RZ, RZ, -R7 ;  /* 0x000000ffff127224 */ /* 0x020fe200078e0a07 */
[----:B------:R-:W-:Y:S01]  /*07f0*/  ISETP.LT.U32.AND P0, PT, R11, 0x2, !P0 ;  /* 0x000000020b00780c */ /* 0x000fe20004701070 */
[----:B------:R-:W3:Y:S02]  /*0800*/  FENCE.VIEW.ASYNC.S ;  /* 0x00000000000073c6 */ /* 0x000ee40000000000 */
[----:B---3--:R3:W3:Y:S01]  /*0810*/  @!UP0 SYNCS.EXCH.64 URZ, [UR7+0x80], UR4 ;  /* 0x00008004073f85b2 */ /* 0x0086e20008000100 */
[----:B--2---:R-:W-:Y:S01]  /*0820*/  ISETP.EQ.U32.AND P2, PT, R8, 0x1, PT ;  /* 0x000000010800780c */ /* 0x004fe20003f42070 */
[----:B-1----:R-:W-:-:S02]  /*0830*/  IMAD.MOV R7, RZ, RZ, -R0 ;  /* 0x000000ffff077224 */ /* 0x002fc400078e0a00 */
[----:B0-----:R-:W-:Y:S02]  /*0840*/  IMAD R0, R15, R18, R4 ;  /* 0x000000120f007224 */ /* 0x001fe400078e0204 */
[----:B----4-:R-:W-:-:S03]  /*0850*/  IMAD R14, R6, R7, UR14 ;  /* 0x0000000e060e7e24 */ /* 0x010fc6000f8e0207 */
[----:B------:R-:W-:Y:S01]  /*0860*/  ISETP.NE.AND P1, PT, R0, R11, PT ;  /* 0x0000000b0000720c */ /* 0x000fe20003f25270 */
[----:B------:R0:W1:Y:S01]  /*0870*/  @!UP1 SYNCS.EXCH.64 URZ, [UR7+0x88], UR4 ;  /* 0x00008804073f95b2 */ /* 0x0000620008000100 */
[----:B------:R-:W-:Y:S02]  /*0880*/  NOP ;  /* 0x0000000000007918 */ /* 0x000fe40000000000 */
[----:B------:R-:W-:-:S04]  /*0890*/  ISETP.EQ.OR P1, PT, R14, RZ, !P1 ;  /* 0x000000ff0e00720c */ /* 0x000fc80004f22670 */
[----:B------:R-:W-:Y:S01]  /*08a0*/  PLOP3.LUT P0, PT, P0, P1, PT, 0x80, 0x0 ;  /* 0x000000000000781c */ /* 0x000fe20000703070 */
[----:B------:R0:W2:Y:S01]  /*08b0*/  @!UP2 SYNCS.EXCH.64 URZ, [UR10+0x60], UR8 ;  /* 0x000060080a3fa5b2 */ /* 0x0000a20008000100 */
[----:B------:R0:W4:Y:S01]  /*08c0*/  @!UP3 SYNCS.EXCH.64 URZ, [UR10+0x68], UR8 ;  /* 0x000068080a3fb5b2 */ /* 0x0001220008000100 */
[----:B------:R0:W0:Y:S01]  /*08d0*/  @!UP4 SYNCS.EXCH.64 URZ, [UR10+0x70], UR8 ;  /* 0x000070080a3fc5b2 */ /* 0x0000220008000100 */
[----:B------:R0:W0:Y:S01]  /*08e0*/  @!UP5 SYNCS.EXCH.64 URZ, [UR10+0x78], UR8 ;  /* 0x000078080a3fd5b2 */ /* 0x0000220008000100 */
[----:B------:R-:W-:Y:S01]  /*08f0*/  NOP ;  /* 0x0000000000007918 */ /* 0x000fe20000000000 */
[----:B---3--:R-:W-:Y:S07]  /*0900*/  @!P2 BRA `(.L_x_3) ;  /* 0x000000000008a947 */ /* 0x008fee0003800000 */
[----:B012-4-:R-:W-:Y:S01]  /*0910*/  UCGABAR_ARV ;  /* 0x00000000000079c7 */ /* 0x017fe20008000000 */
[----:B------:R-:W-:Y:S05]  /*0920*/  BRA `(.L_x_4) ;  /* 0x0000000000047947 */ /* 0x000fea0003800000 */
.L_x_3:
[----:B012-4-:R-:W-:Y:S01]  /*0930*/  NOP ;  /* 0x0000000000007918 */ /* 0x017fe20000000000 */
.L_x_4:
[----:B------:R-:W-:Y:S01]  /*0940*/  ULDC.64 UR4, c[0x0][0x598] ;  /* 0x0001660000047ab9 */ /* 0x000fe20000000a00 */
[----:B------:R-:W-:Y:S01]  /*0950*/  ULDC.64 UR20, c[0x0][0x208] ;  /* 0x0000820000147ab9 */ /* 0x000fe20000000a00 */
[----:B------:R-:W-:-:S04]  /*0960*/  ISETP.NE.U32.AND P1, PT, RZ, UR4, PT ;  /* 0x00000004ff007c0c */ /* 0x000fc8000bf25070 */
[----:B------:R-:W-:-:S13]  /*0970*/  ISETP.NE.AND.EX P1, PT, RZ, UR5, PT, P1 ;  /* 0x00000005ff007c0c */ /* 0x000fda000bf25310 */
[----:B------:R-:W-:Y:S05]  /*0980*/  @!P1 BRA `(.L_x_5) ;  /* 0x0000000000209947 */ /* 0x000fea0003800000 */
[----:B------:R-:W0:Y:S02]  /*0990*/  LDC.64 R6, c[0x0][0x598] ;  /* 0x00016600ff067b82 */ /* 0x000e240000000a00 */
[----:B0-----:R-:W2:Y:S02]  /*09a0*/  LDG.E.64 R6, desc[UR20][R6.64] ;  /* 0x0000001406067981 */ /* 0x001ea4000c1e1b00 */
[----:B--2---:R-:W-:-:S04]  /*09b0*/  ISETP.NE.U32.AND P1, PT, R6, RZ, PT ;  /* 0x000000ff0600720c */ /* 0x004fc80003f25070 */
[----:B------:R-:W-:-:S13]  /*09c0*/  ISETP.NE.AND.EX P1, PT, R7, RZ, PT, P1 ;  /* 0x000000ff0700720c */ /* 0x000fda0003f25310 */
[----:B------:R-:W-:Y:S05]  /*09d0*/  @!P1 BRA `(.L_x_5) ;  /* 0x00000000000c9947 */ /* 0x000fea0003800000 */
[----:B------:R-:W2:Y:S02]  /*09e0*/  LD.E R6, desc[UR20][R6.64] ;  /* 0x0000001406067980 */ /* 0x000ea4000c101900 */
[----:B--2---:R-:W-:Y:S01]  /*09f0*/  R2UR UR32, R6 ;  /* 0x00000000062072ca */ /* 0x004fe200000e0000 */
[----:B------:R-:W-:-:S14]  /*0a00*/  BRA `(.L_x_6) ;  /* 0x0000000000247947 */ /* 0x000fdc0003800000 */
.L_x_5:
[----:B------:R-:W-:Y:S02]  /*0a10*/  ULDC.64 UR4, c[0x0][0x588] ;  /* 0x0001620000047ab9 */ /* 0x000fe40000000a00 */
[----:B------:R-:W-:-:S04]  /*0a20*/  ISETP.NE.U32.AND P1, PT, RZ, UR4, PT ;  /* 0x00000004ff007c0c */ /* 0x000fc8000bf25070 */
[----:B------:R-:W-:-:S13]  /*0a30*/  ISETP.NE.AND.EX P1, PT, RZ, UR5, PT, P1 ;  /* 0x00000005ff007c0c */ /* 0x000fda000bf25310 */
[----:B------:R-:W-:Y:S05]  /*0a40*/  @!P1 BRA `(.L_x_7) ;  /* 0x0000000000109947 */ /* 0x000fea0003800000 */
[----:B------:R-:W0:Y:S02]  /*0a50*/  LDC.64 R6, c[0x0][0x588] ;  /* 0x00016200ff067b82 */ /* 0x000e240000000a00 */
[----:B0-----:R-:W2:Y:S02]  /*0a60*/  LDG.E R6, desc[UR20][R6.64] ;  /* 0x0000001406067981 */ /* 0x001ea4000c1e1900 */
[----:B--2---:R-:W-:Y:S01]  /*0a70*/  R2UR UR32, R6 ;  /* 0x00000000062072ca */ /* 0x004fe200000e0000 */
[----:B------:R-:W-:-:S14]  /*0a80*/  BRA `(.L_x_6) ;  /* 0x0000000000047947 */ /* 0x000fdc0003800000 */
.L_x_7:
[----:B------:R-:W-:-:S05]  /*0a90*/  ULDC UR32, c[0x0][0x580] ;  /* 0x0001600000207ab9 */ /* 0x000fca0000000800 */
.L_x_6:
[----:B------:R-:W-:Y:S02]  /*0aa0*/  ULDC.64 UR4, c[0x0][0x5a0] ;  /* 0x0001680000047ab9 */ /* 0x000fe40000000a00 */
        /* <DEDUP_REMOVED lines=11> */
.L_x_8:
        /* <DEDUP_REMOVED lines=8> */
.L_x_10:
[----:B------:R-:W-:-:S05]  /*0be0*/  ULDC UR31, c[0x0][0x584] ;  /* 0x00016100001f7ab9 */ /* 0x000fca0000000800 */
.L_x_9:
[----:B------:R-:W0:Y:S01]  /*0bf0*/  LDC R0, c[0x0][0x65c] ;  /* 0x00019700ff007b82 */ /* 0x000e220000000800 */
[----:B------:R-:W-:Y:S01]  /*0c00*/  IMAD.U32 R6, RZ, RZ, UR14 ;  /* 0x0000000eff067e24 */ /* 0x000fe2000f8e00ff */
[----:B------:R-:W-:Y:S01]  /*0c10*/  UISETP.NE.AND UP0, UPT, UR13, 0x2, UPT ;  /* 0x000000020d00788c */ /* 0x000fe2000bf05270 */
[----:B------:R-:W-:Y:S01]  /*0c20*/  IMAD.MOV.U32 R7, RZ, RZ, RZ ;  /* 0x000000ffff077224 */ /* 0x000fe200078e00ff */
[----:B------:R-:W-:Y:S01]  /*0c30*/  ULDC UR7, c[0x0][0x28c] ;  /* 0x0000a30000077ab9 */ /* 0x000fe20000000800 */
[----:B------:R-:W-:Y:S01]  /*0c40*/  UMOV UR5, URZ ;  /* 0x0000003f00057c82 */ /* 0x000fe20008000000 */
[----:B------:R-:W-:Y:S02]  /*0c50*/  UIADD3 UR7, UR7, 0x7f, URZ ;  /* 0x0000007f07077890 */ /* 0x000fe4000fffe03f */
[----:B------:R-:W-:Y:S01]  /*0c60*/  PLOP3.LUT P1, PT, PT, PT, UP0, 0x80, 0x0 ;  /* 0x000000000000781c */ /* 0x000fe20003f2f008 */
[----:B------:R-:W-:Y:S01]  /*0c70*/  UMOV UR4, URZ ;  /* 0x0000003f00047c82 */ /* 0x000fe20008000000 */
[----:B------:R-:W-:Y:S01]  /*0c80*/  USHF.R.S32.HI UR10, URZ, 0x1f, UR7 ;  /* 0x0000001f3f0a7899 */ /* 0x000fe20008011407 */
[----:B------:R-:W-:-:S03]  /*0c90*/  ULDC.64 UR22, c[0x0][0x650] ;  /* 0x0001940000167ab9 */ /* 0x000fc60000000a00 */
[----:B------:R-:W-:Y:S01]  /*0ca0*/  ULEA.HI UR10, UR10, UR7, URZ, 0x7 ;  /* 0x000000070a0a7291 */ /* 0x000fe2000f8f383f */
[----:B0-----:R-:W-:-:S13]  /*0cb0*/  ISETP.NE.AND P3, PT, R0, 0x1, PT ;  /* 0x000000010000780c */ /* 0x001fda0003f65270 */
[----:B------:R-:W0:Y:S01]  /*0cc0*/  @P3 LDC R9, c[0x0][0x10] ;  /* 0x00000400ff093b82 */ /* 0x000e220000000800 */
[----:B------:R-:W-:-:S07]  /*0cd0*/  @P3 IMAD.MOV.U32 R5, RZ, RZ, RZ ;  /* 0x000000ffff053224 */ /* 0x000fce00078e00ff */
[----:B------:R-:W1:Y:S01]  /*0ce0*/  @!P3 LDC R11, c[0x0][0xc] ;  /* 0x00000300ff0bbb82 */ /* 0x000e620000000800 */
[----:B------:R-:W-:Y:S01]  /*0cf0*/  ULDC UR8, c[0x0][0xc] ;  /* 0x0000030000087ab9 */ /* 0x000fe20000000800 */
[----:B------:R-:W-:Y:S01]  /*0d00*/  ULDC UR9, c[0x0][0x10] ;  /* 0x0000040000097ab9 */ /* 0x000fe20000000800 */
[----:B------:R-:W-:Y:S01]  /*0d10*/  ULDC UR7, c[0x0][0x14] ;  /* 0x0000050000077ab9 */ /* 0x000fe20000000800 */
[----:B------:R-:W-:-:S04]  /*0d20*/  UIMAD.WIDE.U32 UR8, UR8, UR9, URZ ;  /* 0x00000009080872a5 */ /* 0x000fc8000f8e003f */
[----:B------:R-:W-:Y:S02]  /*0d30*/  UIMAD.WIDE.U32 UR16, UR8, UR7, URZ ;  /* 0x00000007081072a5 */ /* 0x000fe4000f8e003f */
[----:B------:R-:W-:-:S04]  /*0d40*/  UIMAD UR13, UR9, UR7, URZ ;  /* 0x00000007090d72a4 */ /* 0x000fc8000f8e023f */
[----:B------:R-:W-:Y:S01]  /*0d50*/  UIADD3 UR13, UR17, UR13, URZ ;  /* 0x0000000d110d7290 */ /* 0x000fe2000fffe03f */
[----:B0-----:R-:W-:Y:S01]  /*0d60*/  @P3 IMAD.WIDE.U32 R8, R9, UR14, R4 ;  /* 0x0000000e09083c25 */ /* 0x001fe2000f8e0004 */
[----:B------:R-:W-:-:S03]  /*0d70*/  USHF.R.S32.HI UR14, URZ, 0x7, UR10 ;  /* 0x000000073f0e7899 */ /* 0x000fc6000801140a */
[----:B------:R-:W-:Y:S02]  /*0d80*/  @P3 IMAD.MOV.U32 R12, RZ, RZ, R8 ;  /* 0x000000ffff0c3224 */ /* 0x000fe400078e0008 */
[----:B-1----:R-:W-:-:S04]  /*0d90*/  @!P3 IMAD.WIDE.U32 R6, R4, R11, R6 ;  /* 0x0000000b0406b225 */ /* 0x002fc800078e0006 */
[----:B------:R-:W-:Y:S02]  /*0da0*/  @P3 IMAD.MOV.U32 R11, RZ, RZ, RZ ;  /* 0x000000ffff0b3224 */ /* 0x000fe400078e00ff */
[----:B------:R-:W-:Y:S02]  /*0db0*/  @!P3 IMAD.MOV.U32 R12, RZ, RZ, R6 ;  /* 0x000000ffff0cb224 */ /* 0x000fe400078e0006 */
[----:B------:R-:W-:Y:S02]  /*0dc0*/  @P3 IMAD.IADD R10, R9, 0x1, R11 ;  /* 0x00000001090a3824 */ /* 0x000fe400078e020b */
[----:B------:R-:W-:Y:S01]  /*0dd0*/  @!P3 IMAD.MOV.U32 R10, RZ, RZ, R7 ;  /* 0x000000ffff0ab224 */ /* 0x000fe200078e0007 */
[----:B------:R0:W-:Y:S03]  /*0de0*/  STL [R1+0x7c], R12 ;  /* 0x00007c0c01007387 */ /* 0x0001e60000100800 */
[----:B------:R-:W-:Y:S01]  /*0df0*/  IMAD.MOV.U32 R16, RZ, RZ, R10 ;  /* 0x000000ffff107224 */ /* 0x000fe200078e000a */
[----:B------:R0:W-:Y:S01]  /*0e00*/  STL [R1+0x78], R10 ;  /* 0x0000780a01007387 */ /* 0x0001e20000100800 */
[----:B------:R-:W-:Y:S05]  /*0e10*/  @P1 BRA `(.L_x_11) ;  /* 0x0000000000281947 */ /* 0x000fea0003800000 */
[----:B0-----:R-:W-:Y:S01]  /*0e20*/  IADD3 R12, P1, R12, UR16, RZ ;  /* 0x000000100c0c7c10 */ /* 0x001fe2000ff3e0ff */
[----:B------:R-:W-:Y:S02]  /*0e30*/  UISETP.GE.U32.AND UP0, UPT, UR14, 0x5, UPT ;  /* 0x000000050e00788c */ /* 0x000fe4000bf06070 */
[----:B------:R-:W-:Y:S01]  /*0e40*/  UIMAD.WIDE.U32 UR4, UR14, -0x33333333, URZ ;  /* 0xcccccccd0e0478a5 */ /* 0x000fe2000f8e003f */
[----:B------:R-:W-:Y:S01]  /*0e50*/  IADD3.X R16, R16, UR13, RZ, P1, !PT ;  /* 0x0000000d10107c10 */ /* 0x000fe20008ffe4ff */
[----:B------:R1:W-:Y:S02]  /*0e60*/  STL [R1+0x7c], R12 ;  /* 0x00007c0c01007387 */ /* 0x0003e40000100800 */
[----:B------:R-:W-:Y:S02]  /*0e70*/  USHF.R.U32.HI UR5, URZ, 0x2, UR5 ;  /* 0x000000023f057899 */ /* 0x000fe40008011605 */
[----:B------:R1:W-:Y:S01]  /*0e80*/  STL [R1+0x78], R16 ;  /* 0x0000781001007387 */ /* 0x0003e20000100800 */
[----:B------:R-:W-:-:S02]  /*0e90*/  UMOV UR4, URZ ;  /* 0x0000003f00047c82 */ /* 0x000fc40008000000 */
[----:B------:R-:W-:Y:S02]  /*0ea0*/  @UP0 ULOP3.LUT UR4, UR5, 0x1, URZ, 0xc0, !UPT ;  /* 0x0000000105040892 */ /* 0x000fe4000f8ec03f */
[----:B------:R-:W-:-:S12]  /*0eb0*/  UIMAD UR5, UR5, -0x5, UR14 ;  /* 0xfffffffb050578a4 */ /* 0x000fd8000f8e020e */
.L_x_11:
[----:B------:R-:W-:Y:S01]  /*0ec0*/  IMAD.MOV.U32 R8, RZ, RZ, -0x1 ;  /* 0xffffffffff087424 */ /* 0x000fe200078e00ff */
[----:B------:R-:W-:Y:S01]  /*0ed0*/  ISETP.GE.U32.AND P1, PT, R12, UR22, PT ;  /* 0x000000160c007c0c */ /* 0x000fe2000bf26070 */
[----:B------:R-:W-:Y:S01]  /*0ee0*/  IMAD.MOV.U32 R6, RZ, RZ, -0x1 ;  /* 0xffffffffff067424 */ /* 0x000fe200078e00ff */
[----:B------:R-:W-:Y:S01]  /*0ef0*/  PRMT R0, RZ, 0x7610, R0 ;  /* 0x00007610ff007816 */ /* 0x000fe20000000000 */
[----:B------:R-:W-:Y:S01]  /*0f00*/  IMAD.MOV.U32 R7, RZ, RZ, -0x1 ;  /* 0xffffffffff077424 */ /* 0x000fe200078e00ff */
[----:B------:R2:W-:Y:S01]  /*0f10*/  STL [R1+0x80], R8 ;  /* 0x0000800801007387 */ /* 0x0005e20000100800 */
[----:B------:R-:W-:-:S03]  /*0f20*/  ISETP.GE.U32.AND.EX P1, PT, R16, UR23, PT, P1 ;  /* 0x0000001710007c0c */ /* 0x000fc6000bf26110 */
[----:B------:R2:W-:Y:S04]  /*0f30*/  STL [R1+0x70], R6 ;  /* 0x0000700601007387 */ /* 0x0005e80000100800 */
[----:B------:R2:W-:Y:S06]  /*0f40*/  STL [R1+0x84], R7 ;  /* 0x0000840701007387 */ /* 0x0005ec0000100800 */
[----:B------:R-:W-:Y:S05]  /*0f50*/  @P1 BRA `(.L_x_12) ;  /* 0x0000000400381947 */ /* 0x000fea0003800000 */
[----:B------:R-:W3:Y:S01]  /*0f60*/  LDC.64 R20, c[0x0][0x628] ;  /* 0x00018a00ff147b82 */ /* 0x000ee20000000a00 */
[----:B--2---:R-:W-:Y:S02]  /*0f70*/  IMAD.MOV.U32 R6, RZ, RZ, R12 ;  /* 0x000000ffff067224 */ /* 0x004fe400078e000c */
[----:B------:R-:W-:-:S05]  /*0f80*/  IMAD.MOV.U32 R7, RZ, RZ, R16 ;  /* 0x000000ffff077224 */ /* 0x000fca00078e0010 */
[----:B------:R-:W2:Y:S08]  /*0f90*/  LDC R0, c[0x0][0x630] ;  /* 0x00018c00ff007b82 */ /* 0x000eb00000000800 */
[----:B------:R-:W4:Y:S01]  /*0fa0*/  LDC.64 R22, c[0x0][0x620] ;  /* 0x00018800ff167b82 */ /* 0x000f220000000a00 */
[----:B---3--:R-:W-:-:S04]  /*0fb0*/  ISETP.NE.U32.AND P1, PT, R20, RZ, PT ;  /* 0x000000ff1400720c */ /* 0x008fc80003f25070 */
[----:B------:R-:W-:-:S13]  /*0fc0*/  ISETP.NE.AND.EX P1, PT, R21, RZ, PT, P1 ;  /* 0x000000ff1500720c */ /* 0x000fda0003f25310 */
[----:B--2-4-:R-:W-:Y:S05]  /*0fd0*/  @!P1 BRA `(.L_x_13) ;  /* 0x0000000000289947 */ /* 0x014fea0003800000 */
[----:B------:R-:W2:Y:S02]  /*0fe0*/  LDC R11, c[0x0][0x634] ;  /* 0x00018d00ff0b7b82 */ /* 0x000ea40000000800 */
[----:B--2---:R-:W-:-:S05]  /*0ff0*/  IADD3 R11, P1, R12, R11, RZ ;  /* 0x0000000b0c0b7210 */ /* 0x004fca0007f3e0ff */
[----:B------:R-:W-:-:S04]  /*1000*/  IMAD.X R17, RZ, RZ, R16, P1 ;  /* 0x000000ffff117224 */ /* 0x000fc800008e0610 */
[----:B------:R-:W-:-:S04]  /*1010*/  IMAD.WIDE.U32 R6, R17, R20, RZ ;  /* 0x0000001411067225 */ /* 0x000fc800078e00ff */
[----:B------:R-:W-:-:S04]  /*1020*/  IMAD.WIDE.U32 R8, P1, R11, R21, R6 ;  /* 0x000000150b087225 */ /* 0x000fc80007820006 */
[----:B------:R-:W-:-:S04]  /*1030*/  IMAD.WIDE.U32 R6, R11, R20, RZ ;  /* 0x000000140b067225 */ /* 0x000fc800078e00ff */
[----:B------:R-:W-:Y:S01]  /*1040*/  IMAD.X R11, RZ, RZ, RZ, P1 ;  /* 0x000000ffff0b7224 */ /* 0x000fe200008e06ff */
[----:B------:R-:W-:Y:S01]  /*1050*/  IADD3 RZ, P1, R7, R8, RZ ;  /* 0x0000000807ff7210 */ /* 0x000fe20007f3e0ff */
[----:B0-----:R-:W-:-:S04]  /*1060*/  IMAD.MOV.U32 R10, RZ, RZ, R9 ;  /* 0x000000ffff0a7224 */ /* 0x001fc800078e0009 */
[----:B------:R-:W-:-:S08]  /*1070*/  IMAD.WIDE.U32.X R6, R17, R21, R10, P1 ;  /* 0x0000001511067225 */ /* 0x000fd000008e040a */
.L_x_13:
[----:B------:R-:W2:Y:S01]  /*1080*/  LDC.64 R24, c[0x0][0x640] ;  /* 0x00019000ff187b82 */ /* 0x000ea20000000a00 */
[-CC-:B------:R-:W-:Y:S01]  /*1090*/  SHF.R.U64 R27, R6, R0.reuse, R7.reuse ;  /* 0x00000000061b7219 */ /* 0x180fe20000001207 */
[----:B------:R-:W-:Y:S01]  /*10a0*/  IMAD.MOV.U32 R6, RZ, RZ, R12 ;  /* 0x000000ffff067224 */ /* 0x000fe200078e000c */
[----:B------:R-:W-:Y:S02]  /*10b0*/  SHF.R.U32.HI R0, RZ, R0, R7 ;  /* 0x00000000ff007219 */ /* 0x000fe40000011607 */
[----:B------:R-:W-:-:S03]  /*10c0*/  IADD3 R9, P1, RZ, -R27, RZ ;  /* 0x8000001bff097210 */ /* 0x000fc60007f3e0ff */
[----:B------:R-:W1:Y:S02]  /*10d0*/  LDC R8, c[0x0][0x618] ;  /* 0x00018600ff087b82 */ /* 0x000e640000000800 */
[----:B------:R-:W-:-:S04]  /*10e0*/  IMAD.X R7, RZ, RZ, ~R0, P1 ;  /* 0x000000ffff077224 */ /* 0x000fc800008e0e00 */
[-C--:B------:R-:W-:Y:S02]  /*10f0*/  IMAD R0, R7, R22.reuse, RZ ;  /* 0x0000001607007224 */ /* 0x080fe400078e02ff */
[----:B0-----:R-:W0:Y:S01]  /*1100*/  LDC R10, c[0x0][0x608] ;  /* 0x00018200ff0a7b82 */ /* 0x001e220000000800 */
[----:B------:R-:W-:Y:S02]  /*1110*/  IMAD.MOV.U32 R7, RZ, RZ, R16 ;  /* 0x000000ffff077224 */ /* 0x000fe400078e0010 */
[----:B------:R-:W-:-:S05]  /*1120*/  IMAD.WIDE.U32 R6, R9, R22, R6 ;  /* 0x0000001609067225 */ /* 0x000fca00078e0006 */
[----:B------:R-:W3:Y:S01]  /*1130*/  LDC R21, c[0x0][0x658] ;  /* 0x00019600ff157b82 */ /* 0x000ee20000000800 */
[----:B------:R-:W-:Y:S01]  /*1140*/  IMAD R9, R9, R23, R0 ;  /* 0x0000001709097224 */ /* 0x000fe200078e0200 */
[----:B--2---:R-:W-:Y:S01]  /*1150*/  ISETP.NE.U32.AND P1, PT, R24, RZ, PT ;  /* 0x000000ff1800720c */ /* 0x004fe20003f25070 */
[----:B------:R-:W-:Y:S02]  /*1160*/  IMAD.MOV.U32 R0, RZ, RZ, -0x1 ;  /* 0xffffffffff007424 */ /* 0x000fe400078e00ff */
[----:B------:R-:W-:Y:S01]  /*1170*/  IMAD.IADD R7, R7, 0x1, R9 ;  /* 0x0000000107077824 */ /* 0x000fe200078e0209 */
[----:B------:R-:W-:Y:S01]  /*1180*/  ISETP.NE.AND.EX P1, PT, R25, RZ, PT, P1 ;  /* 0x000000ff1900720c */ /* 0x000fe20003f25310 */
[----:B------:R-:W-:Y:S01]  /*1190*/  IMAD.MOV.U32 R22, RZ, RZ, 0x1 ;  /* 0x00000001ff167424 */ /* 0x000fe200078e00ff */
[----:B------:R-:W2:Y:S02]  /*11a0*/  LDC R19, c[0x0][0x600] ;  /* 0x00018000ff137b82 */ /* 0x000ea40000000800 */
[----:B-1----:R-:W-:-:S02]  /*11b0*/  SHF.R.U64 R16, R6, R8, R7 ;  /* 0x0000000806107219 */ /* 0x002fc40000001207 */
[----:B------:R-:W-:-:S04]  /*11c0*/  SHF.R.U32.HI R7, RZ, R8, R7 ;  /* 0x00000008ff077219 */ /* 0x000fc80000011607 */
[----:B------:R-:W1:Y:S01]  /*11d0*/  LDC R20, c[0x0][0x648] ;  /* 0x00019200ff147b82 */ /* 0x000e620000000800 */
[-CC-:B0-----:R-:W-:Y:S02]  /*11e0*/  SHF.R.U64 R29, R16, R10.reuse, R7.reuse ;  /* 0x0000000a101d7219 */ /* 0x181fe40000001207 */
[----:B------:R-:W-:-:S05]  /*11f0*/  SHF.R.U32.HI R6, RZ, R10, R7 ;  /* 0x0000000aff067219 */ /* 0x000fca0000011607 */
[----:B------:R-:W0:Y:S01]  /*1200*/  LDC R23, c[0x0][0x638] ;  /* 0x00018e00ff177b82 */ /* 0x000e220000000800 */
[-CC-:B---3--:R-:W-:Y:S02]  /*1210*/  SHF.R.U64 R28, R29, R21.reuse, R6.reuse ;  /* 0x000000151d1c7219 */ /* 0x188fe40000001206 */
[-C--:B------:R-:W-:Y:S02]  /*1220*/  SHF.L.U32 R0, R0, R21.reuse, RZ ;  /* 0x0000001500007219 */ /* 0x080fe400000006ff */
[----:B------:R-:W-:Y:S01]  /*1230*/  SHF.R.U32.HI R7, RZ, R21, R6 ;  /* 0x00000015ff077219 */ /* 0x000fe20000011606 */
[----:B------:R-:W-:Y:S01]  /*1240*/  IMAD.MOV.U32 R6, RZ, RZ, R28 ;  /* 0x000000ffff067224 */ /* 0x000fe200078e001c */
[----:B------:R-:W-:Y:S01]  /*1250*/  LOP3.LUT R12, RZ, R0, RZ, 0x33, !PT ;  /* 0x00000000ff0c7212 */ /* 0x000fe200078e33ff */
[----:B------:R-:W3:Y:S01]  /*1260*/  LDC R26, c[0x0][0x610] ;  /* 0x00018400ff1a7b82 */ /* 0x000ee20000000800 */
[----:B------:R-:W-:Y:S05]  /*1270*/  @!P1 BRA `(.L_x_14) ;  /* 0x0000000000289947 */ /* 0x000fea0003800000 */
[----:B------:R-:W4:Y:S02]  /*1280*/  LDC R11, c[0x0][0x64c] ;  /* 0x00019300ff0b7b82 */ /* 0x000f240000000800 */
[----:B----4-:R-:W-:-:S05]  /*1290*/  IADD3 R11, P1, R28, R11, RZ ;  /* 0x0000000b1c0b7210 */ /* 0x010fca0007f3e0ff */
[----:B------:R-:W-:-:S04]  /*12a0*/  IMAD.X R17, RZ, RZ, R7, P1 ;  /* 0x000000ffff117224 */ /* 0x000fc800008e0607 */
[----:B------:R-:W-:-:S04]  /*12b0*/  IMAD.WIDE.U32 R6, R17, R24, RZ ;  /* 0x0000001811067225 */ /* 0x000fc800078e00ff */
[----:B------:R-:W-:-:S04]  /*12c0*/  IMAD.WIDE.U32 R8, P1, R11, R25, R6 ;  /* 0x000000190b087225 */ /* 0x000fc80007820006 */
[----:B------:R-:W-:-:S04]  /*12d0*/  IMAD.WIDE.U32 R6, R11, R24, RZ ;  /* 0x000000180b067225 */ /* 0x000fc800078e00ff */
[----:B------:R-:W-:Y:S01]  /*12e0*/  IMAD.X R11, RZ, RZ, RZ, P1 ;  /* 0x000000ffff0b7224 */ /* 0x000fe200008e06ff */
[----:B------:R-:W-:Y:S01]  /*12f0*/  IADD3 RZ, P1, R7, R8, RZ ;  /* 0x0000000807ff7210 */ /* 0x000fe20007f3e0ff */
[----:B------:R-:W-:-:S04]  /*1300*/  IMAD.MOV.U32 R10, RZ, RZ, R9 ;  /* 0x000000ffff0a7224 */ /* 0x000fc800078e0009 */
[----:B------:R-:W-:-:S08]  /*1310*/  IMAD.WIDE.U32.X R6, R17, R25, R10, P1 ;  /* 0x0000001911067225 */ /* 0x000fd000008e040a */
.L_x_14:
[----:B-1----:R-:W-:Y:S01]  /*1320*/  SHF.R.U64 R6, R6, R20, R7 ;  /* 0x0000001406067219 */ /* 0x002fe20000001207 */
[----:B--2---:R-:W-:Y:S01]  /*1330*/  VIADD R7, R19, 0xffffffff ;  /* 0xffffffff13077836 */ /* 0x004fe20000000000 */
[----:B------:R-:W-:Y:S01]  /*1340*/  SHF.L.U32 R0, R22, R21, RZ ;  /* 0x0000001516007219 */ /* 0x000fe200000006ff */
[----:B------:R-:W-:Y:S01]  /*1350*/  @P3 IMAD R14, R15, R18, R4 ;  /* 0x000000120f0e3224 */ /* 0x000fe200078e0204 */
[----:B------:R-:W-:Y:S01]  /*1360*/  LOP3.LUT R5, R29, R12, RZ, 0xc0, !PT ;  /* 0x0000000c1d057212 */ /* 0x000fe200078ec0ff */
[----:B------:R-:W-:Y:S01]  /*1370*/  IMAD.MOV R8, RZ, RZ, -R6 ;  /* 0x000000ffff087224 */ /* 0x000fe200078e0a06 */
[----:B------:R-:W-:-:S03]  /*1380*/  LOP3.LUT R7, R16, R7, RZ, 0xc0, !PT ;  /* 0x0000000710077212 */ /* 0x000fc600078ec0ff */
[----:B------:R-:W-:Y:S02]  /*1390*/  IMAD R5, R0, R6, R5 ;  /* 0x0000000600057224 */ /* 0x000fe400078e0205 */
[----:B0-----:R-:W-:Y:S02]  /*13a0*/  IMAD R0, R8, R23, R28 ;  /* 0x0000001708007224 */ /* 0x001fe400078e021c */
[----:B---3--:R-:W-:Y:S02]  /*13b0*/  IMAD R4, R5, R26, R14 ;  /* 0x0000001a05047224 */ /* 0x008fe400078e020e */
[----:B------:R-:W-:Y:S02]  /*13c0*/  IMAD.MOV.U32 R6, RZ, RZ, 0x1 ;  /* 0x00000001ff067424 */ /* 0x000fe400078e00ff */
[----:B------:R-:W-:-:S03]  /*13d0*/  IMAD R5, R0, R19, R7 ;  /* 0x0000001300057224 */ /* 0x000fc600078e0207 */
[----:B------:R-:W-:Y:S02]  /*13e0*/  PRMT R0, R6, 0x7610, R0 ;  /* 0x0000761006007816 */ /* 0x000fe40000000000 */
[----:B------:R-:W-:Y:S02]  /*13f0*/  SEL R6, R5, R4, !P3 ;  /* 0x0000000405067207 */ /* 0x000fe40005800000 */
[----:B------:R-:W-:-:S03]  /*1400*/  SEL R4, R4, R5, !P3 ;  /* 0x0000000504047207 */ /* 0x000fc60005800000 */
[----:B------:R3:W-:Y:S04]  /*1410*/  STL [R1+0x84], R6 ;  /* 0x0000840601007387 */ /* 0x0007e80000100800 */
[----:B------:R3:W-:Y:S04]  /*1420*/  STL [R1+0x70], R27 ;  /* 0x0000701b01007387 */ /* 0x0007e80000100800 */
[----:B------:R3:W-:Y:S02]  /*1430*/  STL [R1+0x80], R4 ;  /* 0x0000800401007387 */ /* 0x0007e40000100800 */
.L_x_12:
[----:B------:R-:W-:Y:S05]  /*1440*/  @!P2 BRA `(.L_x_15) ;  /* 0x00000000000ca947 */ /* 0x000fea0003800000 */
[----:B------:R-:W-:Y:S01]  /*1450*/  UCGABAR_WAIT ;  /* 0x0000000000007dc7 */ /* 0x000fe20008000000 */
[----:B------:R-:W-:Y:S01]  /*1460*/  CCTL.IVALL ;  /* 0x00000000ff00798f */ /* 0x000fe20002000000 */
[----:B------:R-:W-:Y:S05]  /*1470*/  BRA `(.L_x_16) ;  /* 0x0000000000047947 */ /* 0x000fea0003800000 */
.L_x_15:
[----:B------:R-:W-:Y:S06]  /*1480*/  BAR.SYNC.DEFER_BLOCKING 0x0 ;  /* 0x0000000000007b1d */ /* 0x000fec0000010000 */
.L_x_16:
[----:B------:R-:W-:Y:S05]  /*1490*/  @!P4 BRA `(.L_x_17) ;  /* 0x000000dc0034c947 */ /* 0x000fea0003800000 */
[----:B------:R-:W-:-:S06]  /*14a0*/  UISETP.GT.U32.AND UP0, UPT, UR12, 0x1, UPT ;  /* 0x000000010c00788c */ /* 0x000fcc000bf04070 */
[----:B------:R-:W-:-:S13]  /*14b0*/  PLOP3.LUT P1, PT, PT, PT, UP0, 0x80, 0x0 ;  /* 0x000000000000781c */ /* 0x000fda0003f2f008 */
[----:B------:R-:W-:Y:S05]  /*14c0*/  @P1 EXIT ;  /* 0x000000000000194d */ /* 0x000fea0003800000 */
.L_x_18:
[----:B------:R-:W-:-:S08]  /*14d0*/  NOP ;  /* 0x0000000000007918 */ /* 0x000fd00000000000 */
[----:B------:R-:W4:Y:S02]  /*14e0*/  USETMAXREG.TRY_ALLOC.CTAPOOL UP0, 0xe8 ;  /* 0x000000e8000079c8 */ /* 0x000f240008000600 */
[----:B----4-:R-:W-:-:S13]  /*14f0*/  PLOP3.LUT P1, PT, PT, PT, UP0, 0x80, 0x0 ;  /* 0x000000000000781c */ /* 0x010fda0003f2f008 */
[----:B------:R-:W-:Y:S05]  /*1500*/  @!P1 BRA `(.L_x_18) ;  /* 0xfffffffc00f09947 */ /* 0x000fea000383ffff */
[----:B------:R-:W-:-:S13]  /*1510*/  LOP3.LUT P1, RZ, R0, 0xff, RZ, 0xc0, !PT ;  /* 0x000000ff00ff7812 */ /* 0x000fda000782c0ff */
[----:B------:R-:W-:Y:S05]  /*1520*/  @!P1 EXIT ;  /* 0x000000000000994d */ /* 0x000fea0003800000 */
[----:B------:R-:W4:Y:S01]  /*1530*/  S2UR UR6, SR_CgaCtaId ;  /* 0x00000000000679c3 */ /* 0x000f220000008800 */
[CC--:B------:R-:W-:Y:S01]  /*1540*/  LEA.HI R0, R13.reuse, R2.reuse, RZ, 0x2 ;  /* 0x000000020d007211 */ /* 0x0c0fe200078f10ff */
[----:B------:R-:W-:Y:S01]  /*1550*/  UIADD3 UR7, UR18, -0x1, URZ ;  /* 0xffffffff12077890 */ /* 0x000fe2000fffe03f */
[----:B------:R-:W-:Y:S01]  /*1560*/  LEA.HI R13, R13, R2, RZ, 0x5 ;  /* 0x000000020d0d7211 */ /* 0x000fe200078f28ff */
[----:B------:R-:W-:Y:S01]  /*1570*/  UMOV UR22, 0x400 ;  /* 0x0000040000167882 */ /* 0x000fe20000000000 */
[--C-:B---3--:R-:W-:Y:S01]  /*1580*/  SHF.R.S32.HI R4, RZ, 0x2, R0.reuse ;  /* 0x00000002ff047819 */ /* 0x108fe20000011400 */
[----:B------:R-:W-:Y:S01]  /*1590*/  UISETP.LT.AND UP0, UPT, UR14, 0x1, UPT ;  /* 0x000000010e00788c */ /* 0x000fe2000bf01270 */
[----:B------:R-:W-:Y:S01]  /*15a0*/  SHF.R.S32.HI R3, RZ, 0x1f, R0 ;  /* 0x0000001fff037819 */ /* 0x000fe20000011400 */
[----:B------:R-:W-:Y:S01]  /*15b0*/  ULOP3.LUT UR30, UR15, 0x1, URZ, 0xfc, !UPT ;  /* 0x000000010f1e7892 */ /* 0x000fe2000f8efc3f */
[----:B------:R-:W-:Y:S01]  /*15c0*/  SHF.R.S32.HI R13, RZ, 0x5, R13 ;  /* 0x00000005ff0d7819 */ /* 0x000fe2000001140d */
[----:B------:R-:W-:Y:S01]  /*15d0*/  USEL UR19, UR14, 0x1, UP0 ;  /* 0x000000010e137887 */ /* 0x000fe20008000000 */
[----:B------:R-:W-:Y:S01]  /*15e0*/  LEA.HI R3, R3, R4, RZ, 0x3 ;  /* 0x0000000403037211 */ /* 0x000fe200078f18ff */
[----:B------:R-:W-:-:S02]  /*15f0*/  UISETP.NE.AND UP0, UPT, UR7, URZ, UPT ;  /* 0x0000003f0700728c */ /* 0x000fc4000bf05270 */
[----:B------:R-:W-:Y:S01]  /*1600*/  USHF.L.U32 UR29, UR14, 0x1, URZ ;  /* 0x000000010e1d7899 */ /* 0x000fe2000800063f */
[----:B------:R-:W-:Y:S01]  /*1610*/  LOP3.LUT R3, R3, 0xfffffff8, RZ, 0xc0, !PT ;  /* 0xfffffff803037812 */ /* 0x000fe200078ec0ff */
[----:B------:R-:W-:Y:S02]  /*1620*/  UIADD3 UR19, -UR19, UR14, URZ ;  /* 0x0000000e13137290 */ /* 0x000fe4000fffe13f */
[----:B------:R-:W-:Y:S02]  /*1630*/  USEL UR27, URZ, 0x1, UP0 ;  /* 0x000000013f1b7887 */ /* 0x000fe40008000000 */
[----:B------:R-:W-:Y:S01]  /*1640*/  IMAD.IADD R4, R4, 0x1, -R3 ;  /* 0x0000000104047824 */ /* 0x000fe200078e0a03 */
[----:B------:R-:W-:Y:S01]  /*1650*/  LOP3.LUT R3, R0, 0xfffffffc, RZ, 0xc0, !PT ;  /* 0xfffffffc00037812 */ /* 0x000fe200078ec0ff */
[----:B----4-:R-:W-:-:S03]  /*1660*/  ULEA UR22, UR6, UR22, 0x18 ;  /* 0x0000001606167291 */ /* 0x010fc6000f8ec03f */
[--C-:B------:R-:W-:Y:S01]  /*1670*/  SHF.R.S32.HI R5, RZ, 0x1f, R4.reuse ;  /* 0x0000001fff057819 */ /* 0x100fe20000011404 */
[----:B------:R-:W-:Y:S01]  /*1680*/  USHF.L.U32 UR6, UR7, 0x3, URZ ;  /* 0x0000000307067899 */ /* 0x000fe2000800063f */
[C-C-:B------:R-:W-:Y:S01]  /*1690*/  IMAD R0, R13.reuse, -0x10, -R4.reuse ;  /* 0xfffffff00d007824 */ /* 0x140fe200078e0a04 */
[----:B------:R-:W-:Y:S01]  /*16a0*/  UIADD3 UR28, UR22, 0x60, URZ ;  /* 0x00000060161c7890 */ /* 0x000fe2000fffe03f */
[----:B--2---:R-:W-:Y:S01]  /*16b0*/  IMAD.IADD R6, R2, 0x1, -R3 ;  /* 0x0000000102067824 */ /* 0x004fe200078e0a03 */
[----:B------:R-:W-:Y:S01]  /*16c0*/  ULOP3.LUT UR6, UR6, 0x8, URZ, 0xc0, !UPT ;  /* 0x0000000806067892 */ /* 0x000fe2000f8ec03f */
[----:B------:R-:W-:Y:S01]  /*16d0*/  IMAD.WIDE R2, R13, 0x10, R4 ;  /* 0x000000100d027825 */ /* 0x000fe200078e0204 */
[----:B------:R-:W-:Y:S02]  /*16e0*/  ULEA UR18, UR18, UR28, 0x3 ;  /* 0x0000001c12127291 */ /* 0x000fe4000f8e183f */
[----:B------:R-:W-:Y:S01]  /*16f0*/  ULOP3.LUT UR26, UR6, 0x8, URZ, 0x3c, !UPT ;  /* 0x00000008061a7892 */ /* 0x000fe2000f8e3c3f */
[----:B------:R2:W-:Y:S01]  /*1700*/  STL [R1+0x88], R6 ;  /* 0x0000880601007387 */ /* 0x0005e20000100800 */
[----:B------:R-:W-:-:S03]  /*1710*/  ULOP3.LUT UR12, UR6, 0x18, URZ, 0x3c, !UPT ;  /* 0x00000018060c7892 */ /* 0x000fc6000f8e3c3f */
[----:B------:R-:W-:Y:S02]  /*1720*/  ULDC UR6, c[0x0][0x284] ;  /* 0x0000a10000067ab9 */ /* 0x000fe40000000800 */
[----:B------:R-:W-:-:S05]  /*1730*/  VIADD R0, R0, UR6 ;  /* 0x0000000600007c36 */ /* 0x000fca0008000000 */
[----:B------:R2:W-:Y:S04]  /*1740*/  STL [R1+0x8c], R0 ;  /* 0x00008c0001007387 */ /* 0x0005e80000100800 */
[----:B------:R2:W-:Y:S02]  /*1750*/  STL.64 [R1+0x90], R2 ;  /* 0x0000900201007387 */ /* 0x0005e40000100a00 */
.L_x_301:
[----:B--2---:R-:W-:Y:S01]  /*1760*/  IMAD.U32 R0, RZ, RZ, UR27 ;  /* 0x0000001bff007e24 */ /* 0x004fe2000f8e00ff */
[----:B01----:R-:W2:Y:S01]  /*1770*/  LDC R2, c[0x0][0x28c] ;  /* 0x0000a300ff027b82 */ /* 0x003ea20000000800 */
[----:B------:R-:W-:Y:S01]  /*1780*/  UMOV UR6, URZ ;  /* 0x0000003f00067c82 */ /* 0x000fe20008000000 */
[----:B------:R-:W-:Y:S02]  /*1790*/  UMOV UR23, UR5 ;  /* 0x0000000500177c82 */ /* 0x000fe40008000000 */
[----:B------:R-:W-:-:S04]  /*17a0*/  SHF.L.U32 R0, R0, 0x1f, RZ ;  /* 0x0000001f00007819 */ /* 0x000fc800000006ff */
[----:B------:R-:W3:Y:S01]  /*17b0*/  SYNCS.PHASECHK.TRANS64.TRYWAIT P1, [UR18+-0x8], R0 ;  /* 0xfffff800ff0075a7 */ /* 0x000ee20008020152 */
[----:B--2---:R-:W-:Y:S01]  /*17c0*/  ISETP.GE.AND P2, PT, R2, 0x1, PT ;  /* 0x000000010200780c */ /* 0x004fe20003f46270 */
[----:B---34-:R-:W-:-:S12]  /*17d0*/  @!P1 BRA `(.L_x_19) ;  /* 0x000000e800c89947 */ /* 0x018fd80003800000 */
.L_x_324:
[----:B------:R3:W-:Y:S01]  /*17e0*/  STL [R1+0x6c], RZ ;  /* 0x00006cff01007387 */ /* 0x0007e20000100800 */
[----:B------:R-:W-:Y:S01]  /*17f0*/  UMOV UR24, UR4 ;  /* 0x0000000400187c82 */ /* 0x000fe20008000000 */
[----:B------:R-:W-:Y:S01]  /*1800*/  UMOV UR7, URZ ;  /* 0x0000003f00077c82 */ /* 0x000fe20008000000 */
[----:B------:R-:W-:Y:S01]  /*1810*/  UMOV UR8, URZ ;  /* 0x0000003f00087c82 */ /* 0x000fe20008000000 */
[----:B------:R3:W-:Y:S01]  /*1820*/  STL [R1+0x68], RZ ;  /* 0x000068ff01007387 */ /* 0x0007e20000100800 */
[----:B--2---:R-:W-:Y:S01]  /*1830*/  IMAD.MOV.U32 R0, RZ, RZ, RZ ;  /* 0x000000ffff007224 */ /* 0x004fe200078e00ff */
[----:B------:R-:W-:Y:S02]  /*1840*/  CS2R R2, SRZ ;  /* 0x0000000000027805 */ /* 0x000fe4000001ff00 */
[----:B------:R-:W-:Y:S01]  /*1850*/  CS2R R4, SRZ ;  /* 0x0000000000047805 */ /* 0x000fe2000001ff00 */
[----:B------:R3:W-:Y:S01]  /*1860*/  STL [R1+0x64], RZ ;  /* 0x000064ff01007387 */ /* 0x0007e20000100800 */
[----:B------:R-:W-:-:S02]  /*1870*/  CS2R R6, SRZ ;  /* 0x0000000000067805 */ /* 0x000fc4000001ff00 */
[----:B------:R-:W-:Y:S02]  /*1880*/  CS2R R8, SRZ ;  /* 0x0000000000087805 */ /* 0x000fe4000001ff00 */
[----:B0-----:R-:W-:Y:S01]  /*1890*/  CS2R R10, SRZ ;  /* 0x00000000000a7805 */ /* 0x001fe2000001ff00 */
[----:B------:R3:W-:Y:S01]  /*18a0*/  STL [R1+0x60], RZ ;  /* 0x000060ff01007387 */ /* 0x0007e20000100800 */
[----:B-1----:R-:W-:Y:S02]  /*18b0*/  CS2R R12, SRZ ;  /* 0x00000000000c7805 */ /* 0x002fe4000001ff00 */
[----:B------:R-:W-:Y:S02]  /*18c0*/  CS2R R14, SRZ ;  /* 0x00000000000e7805 */ /* 0x000fe4000001ff00 */
[----:B------:R-:W-:Y:S01]  /*18d0*/  CS2R R16, SRZ ;  /* 0x0000000000107805 */ /* 0x000fe2000001ff00 */
[----:B------:R3:W-:Y:S01]  /*18e0*/  STL [R1+0x5c], RZ ;  /* 0x00005cff01007387 */ /* 0x0007e20000100800 */
[----:B------:R-:W-:-:S02]  /*18f0*/  CS2R R18, SRZ ;  /* 0x0000000000127805 */ /* 0x000fc4000001ff00 */
[----:B------:R-:W-:Y:S02]  /*1900*/  CS2R R20, SRZ ;  /* 0x0000000000147805 */ /* 0x000fe4000001ff00 */
[----:B------:R-:W-:Y:S01]  /*1910*/  CS2R R22, SRZ ;  /* 0x0000000000167805 */ /* 0x000fe2000001ff00 */
[----:B------:R3:W-:Y:S01]  /*1920*/  STL [R1+0x58], RZ ;  /* 0x000058ff01007387 */ /* 0x0007e20000100800 */
[----:B------:R-:W-:Y:S02]  /*1930*/  CS2R R152, SRZ ;  /* 0x0000000000987805 */ /* 0x000fe4000001ff00 */
        /* <DEDUP_REMOVED lines=48> */
[----:B------:R-:W-:Y:S01]  /*1c40*/  CS2R R226, SRZ ;  /* 0x0000000000e27805 */ /* 0x000fe2000001ff00 */
[----:B------:R-:W-:Y:S01]  /*1c50*/  IMAD.MOV.U32 R228, RZ, RZ, RZ ;  /* 0x000000ffffe47224 */ /* 0x000fe200078e00ff */
[----:B------:R3:W-:Y:S01]  /*1c60*/  STL [R1+0x24], RZ ;  /* 0x000024ff01007387 */ /* 0x0007e20000100800 */
[----:B------:R-:W-:Y:S02]  /*1c70*/  CS2R R24, SRZ ;  /* 0x0000000000187805 */ /* 0x000fe4000001ff00 */
[----:B------:R-:W-:-:S02]  /*1c80*/  CS2R R26, SRZ ;  /* 0x00000000001a7805 */ /* 0x000fc4000001ff00 */
[----:B------:R-:W-:Y:S01]  /*1c90*/  CS2R R28, SRZ ;  /* 0x00000000001c7805 */ /* 0x000fe2000001ff00 */
[----:B------:R3:W-:Y:S01]  /*1ca0*/  STL [R1+0x20], RZ ;  /* 0x000020ff01007387 */ /* 0x0007e20000100800 */
[----:B------:R-:W-:Y:S02]  /*1cb0*/  CS2R R30, SRZ ;  /* 0x00000000001e7805 */ /* 0x000fe4000001ff00 */
[----:B------:R-:W-:Y:S02]  /*1cc0*/  CS2R R32, SRZ ;  /* 0x0000000000207805 */ /* 0x000fe4000001ff00 */
[----:B------:R-:W-:Y:S01]  /*1cd0*/  CS2R R34, SRZ ;  /* 0x0000000000227805 */ /* 0x000fe2000001ff00 */
        /* <DEDUP_REMOVED lines=28> */
[----:B------:R3:W-:Y:S01]  /*1ea0*/  STL [R1], RZ ;  /* 0x000000ff01007387 */ /* 0x0007e20000100800 */
[----:B------:R-:W-:Y:S02]  /*1eb0*/  CS2R R78, SRZ ;  /* 0x00000000004e7805 */ /* 0x000fe4000001ff00 */
[----:B------:R-:W-:Y:S02]  /*1ec0*/  CS2R R80, SRZ ;  /* 0x0000000000507805 */ /* 0x000fe4000001ff00 */
[----:B------:R-:W-:Y:S02]  /*1ed0*/  CS2R R82, SRZ ;  /* 0x0000000000527805 */ /* 0x000fe4000001ff00 */
[----:B------:R-:W-:Y:S02]  /*1ee0*/  CS2R R84, SRZ ;  /* 0x0000000000547805 */ /* 0x000fe4000001ff00 */
[----:B------:R-:W-:-:S02]  /*1ef0*/  CS2R R86, SRZ ;  /* 0x0000000000567805 */ /* 0x000fc4000001ff00 */
[----:B------:R-:W-:Y:S02]  /*1f00*/  CS2R R88, SRZ ;  /* 0x0000000000587805 */ /* 0x000fe4000001ff00 */
        /* <DEDUP_REMOVED lines=30> */
[----:B------:R-:W-:Y:S01]  /*20f0*/  CS2R R150, SRZ ;  /* 0x0000000000967805 */ /* 0x000fe2000001ff00 */
[----:B---3--:R-:W-:Y:S06]  /*2100*/  @!P2 BRA `(.L_x_20) ;  /* 0x0000001000a0a947 */ /* 0x008fec0003800000 */
[----:B------:R-:W-:-:S06]  /*2110*/  UISETP.NE.AND UP0, UPT, UR30, 0x3, UPT ;  /* 0x000000031e00788c */ /* 0x000fcc000bf05270 */
[----:B------:R-:W-:-:S13]  /*2120*/  PLOP3.LUT P2, PT, PT, PT, UP0, 0x80, 0x0 ;  /* 0x000000000000781c */ /* 0x000fda0003f4f008 */
[----:B------:R-:W-:Y:S05]  /*2130*/  @!P2 BRA `(.L_x_21) ;  /* 0x000000000004a947 */ /* 0x000fea0003800000 */
[----:B------:R-:W-:Y:S01]  /*2140*/  BPT.TRAP 0x1 ;  /* 0x000000040000795c */ /* 0x000fe20000300000 */
.L_x_21:
[----:B------:R-:W-:Y:S01]  /*2150*/  ULEA UR6, UR5, UR22, 0x3 ;  /* 0x0000001605067291 */ /* 0x000fe2000f8e183f */
[----:B------:R-:W-:-:S05]  /*2160*/  IMAD.U32 R0, RZ, RZ, UR4 ;  /* 0x00000004ff007e24 */ /* 0x000fca000f8e00ff */
[----:B------:R-:W-:-:S04]  /*2170*/  SHF.L.U32 R0, R0, 0x1f, RZ ;  /* 0x0000001f00007819 */ /* 0x000fc800000006ff */
[----:B------:R0:W1:Y:S01]  /*2180*/  SYNCS.PHASECHK.TRANS64.TRYWAIT P1, [UR6], R0 ;  /* 0x00000000ff0075a7 */ /* 0x0000620008020146 */
[----:B------:R-:W-:Y:S05]  /*2190*/  @!P2 BRA `(.L_x_22) ;  /* 0x000000000004a947 */ /* 0x000fea0003800000 */
[----:B------:R-:W-:Y:S01]  /*21a0*/  BPT.TRAP 0x1 ;  /* 0x000000040000795c */ /* 0x000fe20000300000 */
.L_x_22:
[----:B-1----:R-:W-:Y:S05]  /*21b0*/  @P1 BRA `(.L_x_23) ;  /* 0x0000000000081947 */ /* 0x002fea0003800000 */
[----:B------:R-:W1:Y:S02]  /*21c0*/  SYNCS.PHASECHK.TRANS64.TRYWAIT P1, [UR6], R0 ;  /* 0x00000000ff0075a7 */ /* 0x000e640008020146 */
[----:B-1----:R-:W-:Y:S05]  /*21d0*/  @!P1 BRA `(.L_x_24) ;  /* 0x000000e000609947 */ /* 0x002fea0003800000 */
.L_x_23:
[----:B------:R-:W-:Y:S01]  /*21e0*/  UIADD3 UR6, UR22, 0x180, URZ ;  /* 0x0000018016067890 */ /* 0x000fe2000fffe03f */
[----:B------:R-:W-:Y:S01]  /*21f0*/  WARPGROUP.ARRIVE ;  /* 0x00000000000079c5 */ /* 0x000fe20000000000 */
[----:B------:R-:W-:Y:S01]  /*2200*/  UIADD3 UR7, UR22, 0xa180, URZ ;  /* 0x0000a18016077890 */ /* 0x000fe2000fffe03f */
[----:B------:R2:W-:Y:S01]  /*2210*/  STL [R1+0x6c], RZ ;  /* 0x00006cff01007387 */ /* 0x0005e20000100800 */
[----:B------:R-:W-:Y:S01]  /*2220*/  USHF.R.U32.HI UR6, URZ, 0x4, UR6 ;  /* 0x000000043f067899 */ /* 0x000fe20008011606 */
[----:B01----:R-:W-:Y:S01]  /*2230*/  IMAD.MOV.U32 R0, RZ, RZ, RZ ;  /* 0x000000ffff007224 */ /* 0x003fe200078e00ff */
[----:B------:R-:W-:Y:S01]  /*2240*/  USHF.R.U32.HI UR7, URZ, 0x4, UR7 ;  /* 0x000000043f077899 */ /* 0x000fe20008011607 */
[----:B------:R2:W-:Y:S01]  /*2250*/  STL [R1+0x68], RZ ;  /* 0x000068ff01007387 */ /* 0x0005e20000100800 */
[----:B------:R-:W-:Y:S01]  /*2260*/  ULOP3.LUT UR6, UR6, 0x3fff, URZ, 0xc0, !UPT ;  /* 0x00003fff06067892 */ /* 0x000fe2000f8ec03f */
[----:B------:R-:W-:Y:S01]  /*2270*/  CS2R R2, SRZ ;  /* 0x0000000000027805 */ /* 0x000fe2000001ff00 */
[----:B------:R-:W-:Y:S01]  /*2280*/  ULOP3.LUT UR7, UR7, 0x3fff, URZ, 0xc0, !UPT ;  /* 0x00003fff07077892 */ /* 0x000fe2000f8ec03f */
[----:B------:R2:W-:Y:S01]  /*2290*/  STL [R1+0x64], RZ ;  /* 0x000064ff01007387 */ /* 0x0005e20000100800 */
[----:B------:R-:W-:Y:S01]  /*22a0*/  ULOP3.LUT UR6, UR6, 0x10000, URZ, 0xfc, !UPT ;  /* 0x0001000006067892 */ /* 0x000fe2000f8efc3f */
[----:B------:R-:W-:Y:S01]  /*22b0*/  CS2R R4, SRZ ;  /* 0x0000000000047805 */ /* 0x000fe2000001ff00 */
[----:B------:R-:W-:Y:S01]  /*22c0*/  ULOP3.LUT UR7, UR7, 0x10000, URZ, 0xfc, !UPT ;  /* 0x0001000007077892 */ /* 0x000fe2000f8efc3f */
[----:B------:R2:W-:Y:S01]  /*22d0*/  STL [R1+0x60], RZ ;  /* 0x000060ff01007387 */ /* 0x0005e20000100800 */
[----:B------:R-:W-:Y:S01]  /*22e0*/  ULEA UR6, UR5, UR6, 0x9 ;  /* 0x0000000605067291 */ /* 0x000fe2000f8e483f */
[----:B------:R-:W-:Y:S01]  /*22f0*/  CS2R R6, SRZ ;  /* 0x0000000000067805 */ /* 0x000fe2000001ff00 */
[----:B------:R-:W-:Y:S01]  /*2300*/  ULEA UR7, UR5, UR7, 0xb ;  /* 0x0000000705077291 */ /* 0x000fe2000f8e583f */
[----:B------:R2:W-:Y:S01]  /*2310*/  STL [R1+0x5c], RZ ;  /* 0x00005cff01007387 */ /* 0x0005e20000100800 */
[----:B------:R-:W-:Y:S01]  /*2320*/  UMOV UR9, 0x40000040 ;  /* 0x4000004000097882 */ /* 0x000fe20000000000 */
[----:B------:R-:W-:Y:S01]  /*2330*/  UMOV UR11, 0x40000040 ;  /* 0x40000040000b7882 */ /* 0x000fe20000000000 */
[----:B------:R-:W-:Y:S01]  /*2340*/  CS2R R8, SRZ ;  /* 0x0000000000087805 */ /* 0x000fe2000001ff00 */
[----:B------:R-:W-:Y:S01]  /*2350*/  UMOV UR8, UR6 ;  /* 0x0000000600087c82 */ /* 0x000fe20008000000 */
[----:B------:R2:W-:Y:S01]  /*2360*/  STL [R1+0x58], RZ ;  /* 0x000058ff01007387 */ /* 0x0005e20000100800 */
[----:B------:R-:W-:Y:S01]  /*2370*/  UMOV UR10, UR7 ;  /* 0x00000007000a7c82 */ /* 0x000fe20008000000 */
[----:B------:R-:W-:Y:S01]  /*2380*/  CS2R R10, SRZ ;  /* 0x00000000000a7805 */ /* 0x000fe2000001ff00 */
[----:B------:R-:W-:Y:S01]  /*2390*/  QGMMA.64x256x32.F32.E4M3.E4M3 R24, gdesc[UR8], RZ, !UPT ;  /* 0x03e00000081879f3 */ /* 0x000fe2000c7008ff */
[----:B------:R-:W-:Y:S01]  /*23a0*/  UIADD3 UR8, UR6, 0x2, URZ ;  /* 0x0000000206087890 */ /* 0x000fe2000fffe03f */
[----:B------:R2:W-:Y:S01]  /*23b0*/  STL [R1+0x54], RZ ;  /* 0x000054ff01007387 */ /* 0x0005e20000100800 */
[----:B------:R-:W-:Y:S01]  /*23c0*/  UIADD3 UR10, UR7, 0x2, URZ ;  /* 0x00000002070a7890 */ /* 0x000fe2000fffe03f */
[----:B------:R-:W-:Y:S01]  /*23d0*/  CS2R R12, SRZ ;  /* 0x00000000000c7805 */ /* 0x000fe2000001ff00 */
[----:B------:R-:W-:Y:S01]  /*23e0*/  UMOV UR9, 0x40000040 ;  /* 0x4000004000097882 */ /* 0x000fe20000000000 */
[----:B------:R-:W-:Y:S01]  /*23f0*/  UMOV UR11, 0x40000040 ;  /* 0x40000040000b7882 */ /* 0x000fe20000000000 */
        /* <DEDUP_REMOVED lines=57> */
[----:B------:R-:W-:Y:S01]  /*2790*/  CS2R R226, SRZ ;  /* 0x0000000000e27805 */ /* 0x000fe2000001ff00 */
[----:B------:R-:W-:-:S02]  /*27a0*/  IMAD.MOV.U32 R228, RZ, RZ, RZ ;  /* 0x000000ffffe47224 */ /* 0x000fc400078e00ff */
[----:B------:R2:W-:Y:S04]  /*27b0*/  STL [R1+0x14], RZ ;  /* 0x000014ff01007387 */ /* 0x0005e80000100800 */
[----:B------:R2:W-:Y:S04]  /*27c0*/  STL [R1+0x10], RZ ;  /* 0x000010ff01007387 */ /* 0x0005e80000100800 */
[----:B------:R2:W-:Y:S04]  /*27d0*/  STL [R1+0xc], RZ ;  /* 0x00000cff01007387 */ /* 0x0005e80000100800 */
[----:B------:R2:W-:Y:S04]  /*27e0*/  STL [R1+0x8], RZ ;  /* 0x000008ff01007387 */ /* 0x0005e80000100800 */
[----:B------:R2:W-:Y:S04]  /*27f0*/  STL [R1+0x4], RZ ;  /* 0x000004ff01007387 */ /* 0x0005e80000100800 */
[----:B------:R2:W-:Y:S01]  /*2800*/  STL [R1], RZ ;  /* 0x000000ff01007387 */ /* 0x0005e20000100800 */
[----:B------:R-:W-:Y:S01]  /*2810*/  QGMMA.64x256x32.F32.E4M3.E4M3 R24, gdesc[UR8], R24 ;  /* 0x03e00000081879f3 */ /* 0x000fe20008700818 */
[----:B------:R-:W-:-:S02]  /*2820*/  UIADD3 UR8, UR6, 0x4, URZ ;  /* 0x0000000406087890 */ /* 0x000fc4000fffe03f */
[----:B------:R-:W-:Y:S01]  /*2830*/  UIADD3 UR10, UR7, 0x4, URZ ;  /* 0x00000004070a7890 */ /* 0x000fe2000fffe03f */
[----:B------:R-:W-:Y:S01]  /*2840*/  UMOV UR9, 0x40000040 ;  /* 0x4000004000097882 */ /* 0x000fe20000000000 */
[----:B------:R-:W-:-:S15]  /*2850*/  UMOV UR11, 0x40000040 ;  /* 0x40000040000b7882 */ /* 0x000fde0000000000 */
[----:B------:R-:W-:-:S08]  /*2860*/  NOP ;  /* 0x0000000000007918 */ /* 0x000fd00000000000 */
[----:B------:R-:W-:Y:S01]  /*2870*/  QGMMA.64x256x32.F32.E4M3.E4M3 R24, gdesc[UR8], R24 ;  /* 0x03e00000081879f3 */ /* 0x000fe20008700818 */
[----:B------:R-:W-:Y:S02]  /*2880*/  UIADD3 UR10, UR7, 0x6, URZ ;  /* 0x00000006070a7890 */ /* 0x000fe4000fffe03f */
[----:B------:R-:W-:Y:S01]  /*2890*/  UIADD3 UR8, UR6, 0x6, URZ ;  /* 0x0000000606087890 */ /* 0x000fe2000fffe03f */
[----:B------:R-:W-:Y:S01]  /*28a0*/  ULDC UR7, c[0x0][0x50c] ;  /* 0x0001430000077ab9 */ /* 0x000fe20000000800 */
[----:B------:R-:W-:Y:S01]  /*28b0*/  UMOV UR9, 0x40000040 ;  /* 0x4000004000097882 */ /* 0x000fe20000000000 */
[----:B------:R-:W-:Y:S01]  /*28c0*/  UISETP.NE.AND UP0, UPT, UR7, 0x4, UPT ;  /* 0x000000040700788c */ /* 0x000fe2000bf05270 */
[----:B------:R-:W-:Y:S01]  /*28d0*/  UMOV UR11, 0x40000040 ;  /* 0x40000040000b7882 */ /* 0x000fe20000000000 */
[----:B------:R-:W-:Y:S02]  /*28e0*/  UMOV UR6, 0x4 ;  /* 0x0000000400067882 */ /* 0x000fe40000000000 */
[----:B------:R-:W-:-:S06]  /*28f0*/  USEL UR7, URZ, 0x1, UP0 ;  /* 0x000000013f077887 */ /* 0x000fcc0008000000 */
[----:B------:R-:W-:-:S12]  /*2900*/  ISETP.NE.AND P1, PT, RZ, UR7, PT ;  /* 0x00000007ff007c0c */ /* 0x000fd8000bf25270 */
[----:B------:R-:W-:Y:S01]  /*2910*/  QGMMA.64x256x32.F32.E4M3.E4M3 R24, gdesc[UR8], R24, gsb0 ;  /* 0x03e00000081879f3 */ /* 0x000fe20008000818 */
[----:B--2---:R-:W-:Y:S05]  /*2920*/  @!P1 BRA `(.L_x_25) ;  /* 0x0000000800809947 */ /* 0x004fea0003800000 */
[----:B------:R-:W-:Y:S02]  /*2930*/  WARPGROUP.DEPBAR.LE gsb0, 0x0 ;  /* 0x00008000000079c5 */ /* 0x000fe40000010000 */
[----:B------:R-:W-:-:S01]  /*2940*/  FADD R227, RZ, R25 ;  /* 0x00000019ffe37221 */ /* 0x000fc20000000000 */
[----:B------:R-:W-:Y:S01]  /*2950*/  FADD R228, RZ, R24 ;  /* 0x00000018ffe47221 */ /* 0x000fe20000000000 */
[----:B------:R-:W-:-:S01]  /*2960*/  FADD R226, RZ, R26 ;  /* 0x0000001affe27221 */ /* 0x000fc20000000000 */
[----:B------:R-:W-:Y:S01]  /*2970*/  FADD R225, RZ, R27 ;  /* 0x0000001bffe17221 */ /* 0x000fe20000000000 */
[----:B------:R-:W-:-:S01]  /*2980*/  FADD R224, RZ, R28 ;  /* 0x0000001cffe07221 */ /* 0x000fc20000000000 */
[----:B------:R0:W-:Y:S01]  /*2990*/  STL [R1+0x9c], R227 ;  /* 0x00009ce301007387 */ /* 0x0001e20000100800 */
[----:B------:R-:W-:-:S01]  /*29a0*/  FADD R223, RZ, R29 ;  /* 0x0000001dffdf7221 */ /* 0x000fc20000000000 */
[----:B------:R-:W-:Y:S01]  /*29b0*/  FADD R222, RZ, R30 ;  /* 0x0000001effde7221 */ /* 0x000fe20000000000 */
[----:B------:R-:W-:-:S01]  /*29c0*/  FADD R221, RZ, R31 ;  /* 0x0000001fffdd7221 */ /* 0x000fc20000000000 */
[----:B------:R-:W-:Y:S01]  /*29d0*/  FADD R220, RZ, R32 ;  /* 0x00000020ffdc7221 */ /* 0x000fe20000000000 */
[----:B------:R-:W-:-:S01]  /*29e0*/  FADD R219, RZ, R33 ;  /* 0x00000021ffdb7221 */ /* 0x000fc20000000000 */
[----:B------:R-:W-:Y:S01]  /*29f0*/  FADD R218, RZ, R34 ;  /* 0x00000022ffda7221 */ /* 0x000fe20000000000 */
[----:B------:R-:W-:-:S01]  /*2a00*/  FADD R217, RZ, R35 ;  /* 0x00000023ffd97221 */ /* 0x000fc20000000000 */
[----:B------:R-:W-:Y:S01]  /*2a10*/  FADD R216, RZ, R36 ;  /* 0x00000024ffd87221 */ /* 0x000fe20000000000 */
[----:B------:R-:W-:-:S01]  /*2a20*/  FADD R215, RZ, R37 ;  /* 0x00000025ffd77221 */ /* 0x000fc20000000000 */
[----:B0-----:R-:W-:Y:S01]  /*2a30*/  FADD R227, RZ, R124 ;  /* 0x0000007cffe37221 */ /* 0x001fe20000000000 */
[----:B------:R-:W-:-:S01]  /*2a40*/  FADD R214, RZ, R38 ;  /* 0x00000026ffd67221 */ /* 0x000fc20000000000 */
[----:B------:R-:W-:Y:S01]  /*2a50*/  FADD R213, RZ, R39 ;  /* 0x00000027ffd57221 */ /* 0x000fe20000000000 */
[----:B------:R-:W-:-:S01]  /*2a60*/  FADD R212, RZ, R40 ;  /* 0x00000028ffd47221 */ /* 0x000fc20000000000 */
[----:B------:R-:W-:Y:S01]  /*2a70*/  FADD R211, RZ, R41 ;  /* 0x00000029ffd37221 */ /* 0x000fe20000000000 */
[----:B------:R0:W-:Y:S01]  /*2a80*/  STL [R1], R227 ;  /* 0x000000e301007387 */ /* 0x0001e20000100800 */
        /* <DEDUP_REMOVED lines=94> */
[----:B0-----:R-:W-:-:S05]  /*3070*/  FADD R227, RZ, R131 ;  /* 0x00000083ffe37221 */ /* 0x001fca0000000000 */
[----:B------:R0:W-:Y:S02]  /*3080*/  STL [R1+0x1c], R227 ;  /* 0x00001ce301007387 */ /* 0x0001e40000100800 */
        /* <DEDUP_REMOVED lines=39> */
[----:B------:R0:W-:Y:S04]  /*3300*/  STL [R1+0x6c], R227 ;  /* 0x00006ce301007387 */ /* 0x0001e80000100800 */
[----:B0-----:R0:W5:Y:S01]  /*3310*/  LDL.LU R227, [R1+0x9c] ;  /* 0x00009c0001e37983 */ /* 0x0011620000300800 */
[----:B------:R-:W-:-:S05]  /*3320*/  UMOV UR6, URZ ;  /* 0x0000003f00067c82 */ /* 0x000fca0008000000 */
.L_x_25:
[----:B------:R-:W-:Y:S01]  /*3330*/  UIADD3 UR23, UR5, 0x1, URZ ;  /* 0x0000000105177890 */ /* 0x000fe2000fffe03f */
[----:B------:R-:W-:-:S03]  /*3340*/  UMOV UR8, 0x1 ;  /* 0x0000000100087882 */ /* 0x000fc60000000000 */
[----:B------:R-:W-:-:S04]  /*3350*/  UISETP.NE.AND UP0, UPT, UR23, 0x5, UPT ;  /* 0x000000051700788c */ /* 0x000fc8000bf05270 */
[----:B------:R-:W-:Y:S02]  /*3360*/  USEL UR24, URZ, 0x1, UP0 ;  /* 0x000000013f187887 */ /* 0x000fe40008000000 */
[----:B------:R-:W-:Y:S02]  /*3370*/  USEL UR23, UR23, URZ, UP0 ;  /* 0x0000003f17177287 */ /* 0x000fe40008000000 */
[----:B------:R-:W-:-:S12]  /*3380*/  ULOP3.LUT UR24, UR4, UR24, URZ, 0x3c, !UPT ;  /* 0x0000001804187292 */ /* 0x000fd8000f8e3c3f */
.L_x_20:
[----:B------:R-:W-:-:S06]  /*3390*/  UISETP.GE.AND UP0, UPT, UR19, 0x1, UPT ;  /* 0x000000011300788c */ /* 0x000fcc000bf06270 */
[----:B------:R-:W-:-:S13]  /*33a0*/  PLOP3.LUT P1, PT, PT, PT, UP0, 0x80, 0x0 ;  /* 0x000000000000781c */ /* 0x000fda0003f2f008 */
[----:B------:R-:W-:Y:S05]  /*33b0*/  @!P1 BRA `(.L_x_26) ;  /* 0x0000001000cc9947 */ /* 0x000fea0003800000 */
[----:B------:R-:W-:Y:S01]  /*33c0*/  UMOV UR25, UR19 ;  /* 0x0000001300197c82 */ /* 0x000fe20008000000 */
[----:B------:R-:W-:Y:S01]  /*33d0*/  UMOV UR33, UR5 ;  /* 0x0000000500217c82 */ /* 0x000fe20008000000 */
[----:B------:R-:W-:-:S05]  /*33e0*/  ULDC UR35, c[0x0][0x50c] ;  /* 0x0001430000237ab9 */ /* 0x000fca0000000800 */
.L_x_34:
[----:B------:R-:W-:-:S06]  /*33f0*/  UISETP.NE.AND UP0, UPT, UR30, 0x3, UPT ;  /* 0x000000031e00788c */ /* 0x000fcc000bf05270 */
[----:B------:R-:W-:-:S13]  /*3400*/  PLOP3.LUT P2, PT, PT, PT, UP0, 0x80, 0x0 ;  /* 0x000000000000781c */ /* 0x000fda0003f4f008 */
[----:B-1---5:R-:W-:Y:S05]  /*3410*/  @!P2 BRA `(.L_x_27) ;  /* 0x000000000004a947 */ /* 0x022fea0003800000 */
[----:B------:R-:W-:Y:S01]  /*3420*/  BPT.TRAP 0x1 ;  /* 0x000000040000795c */ /* 0x000fe20000300000 */
.L_x_27:
[----:B------:R-:W-:Y:S01]  /*3430*/  ULEA UR9, UR23, UR22, 0x3 ;  /* 0x0000001617097291 */ /* 0x000fe2000f8e183f */
[----:B------:R-:W-:-:S05]  /*3440*/  IMAD.U32 R229, RZ, RZ, UR24 ;  /* 0x00000018ffe57e24 */ /* 0x000fca000f8e00ff */
[----:B------:R-:W-:-:S04]  /*3450*/  SHF.L.U32 R229, R229, 0x1f, RZ ;  /* 0x0000001fe5e57819 */ /* 0x000fc800000006ff */
[----:B------:R1:W2:Y:S01]  /*3460*/  SYNCS.PHASECHK.TRANS64.TRYWAIT P1, [UR9], R229 ;  /* 0x000000e5ff0075a7 */ /* 0x0002a20008020149 */
[----:B------:R-:W-:Y:S05]  /*3470*/  @!P2 BRA `(.L_x_28) ;  /* 0x000000000004a947 */ /* 0x000fea0003800000 */
[----:B------:R-:W-:Y:S01]  /*3480*/  BPT.TRAP 0x1 ;  /* 0x000000040000795c */ /* 0x000fe20000300000 */
.L_x_28:
[----:B--2---:R-:W-:Y:S05]  /*3490*/  @P1 BRA `(.L_x_29) ;  /* 0x0000000000081947 */ /* 0x004fea0003800000 */
[----:B------:R-:W2:Y:S02]  /*34a0*/  SYNCS.PHASECHK.TRANS64.TRYWAIT P1, [UR9], R229 ;  /* 0x000000e5ff0075a7 */ /* 0x000ea40008020149 */
[----:B--2---:R-:W-:Y:S05]  /*34b0*/  @!P1 BRA `(.L_x_30) ;  /* 0x000000cc00c09947 */ /* 0x004fea0003800000 */
.L_x_29:
[----:B------:R-:W-:Y:S01]  /*34c0*/  UIADD3 UR9, UR22, 0x180, URZ ;  /* 0x0000018016097890 */ /* 0x000fe2000fffe03f */
[----:B------:R-:W-:Y:S01]  /*34d0*/  WARPGROUP.ARRIVE ;  /* 0x00000000000079c5 */ /* 0x000fe20000000000 */
[----:B------:R-:W-:Y:S02]  /*34e0*/  UIADD3 UR10, UR22, 0xa180, URZ ;  /* 0x0000a180160a7890 */ /* 0x000fe4000fffe03f */
[----:B------:R-:W-:Y:S02]  /*34f0*/  USHF.R.U32.HI UR9, URZ, 0x4, UR9 ;  /* 0x000000043f097899 */ /* 0x000fe40008011609 */
[----:B------:R-:W-:Y:S02]  /*3500*/  USHF.R.U32.HI UR10, URZ, 0x4, UR10 ;  /* 0x000000043f0a7899 */ /* 0x000fe4000801160a */
[----:B------:R-:W-:Y:S02]  /*3510*/  UISETP.NE.AND UP0, UPT, UR7, URZ, UPT ;  /* 0x0000003f0700728c */ /* 0x000fe4000bf05270 */
[----:B------:R-:W-:-:S02]  /*3520*/  ULOP3.LUT UR9, UR9, 0x3fff, URZ, 0xc0, !UPT ;  /* 0x00003fff09097892 */ /* 0x000fc4000f8ec03f */
[----:B------:R-:W-:Y:S02]  /*3530*/  ULOP3.LUT UR10, UR10, 0x3fff, URZ, 0xc0, !UPT ;  /* 0x00003fff0a0a7892 */ /* 0x000fe4000f8ec03f */
[----:B------:R-:W-:Y:S02]  /*3540*/  USEL UR8, UR8, URZ, !UP0 ;  /* 0x0000003f08087287 */ /* 0x000fe4000c000000 */
[----:B------:R-:W-:Y:S02]  /*3550*/  ULOP3.LUT UR7, UR9, 0x10000, URZ, 0xfc, !UPT ;  /* 0x0001000009077892 */ /* 0x000fe4000f8efc3f */
[----:B------:R-:W-:Y:S02]  /*3560*/  ULOP3.LUT UR10, UR10, 0x10000, URZ, 0xfc, !UPT ;  /* 0x000100000a0a7892 */ /* 0x000fe4000f8efc3f */
[----:B------:R-:W-:Y:S02]  /*3570*/  UISETP.NE.U32.AND UP0, UPT, UR8, URZ, UPT ;  /* 0x0000003f0800728c */ /* 0x000fe4000bf05070 */
[----:B------:R-:W-:-:S02]  /*3580*/  ULEA UR7, UR23, UR7, 0x9 ;  /* 0x0000000717077291 */ /* 0x000fc4000f8e483f */
[----:B------:R-:W-:Y:S01]  /*3590*/  ULEA UR34, UR23, UR10, 0xb ;  /* 0x0000000a17227291 */ /* 0x000fe2000f8e583f */
[----:B------:R-:W-:Y:S01]  /*35a0*/  UMOV UR9, 0x40000040 ;  /* 0x4000004000097882 */ /* 0x000fe20000000000 */
[----:B------:R-:W-:Y:S01]  /*35b0*/  UMOV UR11, 0x40000040 ;  /* 0x40000040000b7882 */ /* 0x000fe20000000000 */
[----:B------:R-:W-:Y:S02]  /*35c0*/  UIADD3 UR6, UR6, 0x4, URZ ;  /* 0x0000000406067890 */ /* 0x000fe4000fffe03f */
[----:B------:R-:W-:Y:S02]  /*35d0*/  UMOV UR8, UR7 ;  /* 0x0000000700087c82 */ /* 0x000fe40008000000 */
[----:B------:R-:W-:Y:S02]  /*35e0*/  UMOV UR10, UR34 ;  /* 0x00000022000a7c82 */ /* 0x000fe40008000000 */
[----:B------:R-:W-:Y:S01]  /*35f0*/  QGMMA.64x256x32.F32.E4M3.E4M3 R24, gdesc[UR8], R24, UP0 ;  /* 0x03e00000081879f3 */ /* 0x000fe2000bf00818 */
[----:B------:R-:W-:-:S02]  /*3600*/  UIADD3 UR8, UR7, 0x2, URZ ;  /* 0x0000000207087890 */ /* 0x000fc4000fffe03f */
[----:B------:R-:W-:Y:S01]  /*3610*/  UIADD3 UR10, UR34, 0x2, URZ ;  /* 0x00000002220a7890 */ /* 0x000fe2000fffe03f */
[----:B------:R-:W-:Y:S01]  /*3620*/  UMOV UR9, 0x40000040 ;  /* 0x4000004000097882 */ /* 0x000fe20000000000 */
[----:B------:R-:W-:Y:S01]  /*3630*/  UMOV UR11, 0x40000040 ;  /* 0x40000040000b7882 */ /* 0x000fe20000000000 */
[----:B------:R-:W-:-:S15]  /*3640*/  UISETP.NE.AND UP0, UPT, UR6, UR35, UPT ;  /* 0x000000230600728c */ /* 0x000fde000bf05270 */
[----:B------:R-:W-:-:S07]  /*3650*/  NOP ;  /* 0x0000000000007918 */ /* 0x000fce0000000000 */
[----:B------:R-:W-:Y:S01]  /*3660*/  QGMMA.64x256x32.F32.E4M3.E4M3 R24, gdesc[UR8], R24 ;  /* 0x03e00000081879f3 */ /* 0x000fe20008700818 */
[----:B------:R-:W-:Y:S02]  /*3670*/  UIADD3 UR8, UR7, 0x4, URZ ;  /* 0x0000000407087890 */ /* 0x000fe4000fffe03f */
[----:B------:R-:W-:Y:S01]  /*3680*/  UIADD3 UR10, UR34, 0x4, URZ ;  /* 0x00000004220a7890 */ /* 0x000fe2000fffe03f */
[----:B------:R-:W-:Y:S01]  /*3690*/  UMOV UR9, 0x40000040 ;  /* 0x4000004000097882 */ /* 0x000fe20000000000 */
[----:B------:R-:W-:-:S15]  /*36a0*/  UMOV UR11, 0x40000040 ;  /* 0x40000040000b7882 */ /* 0x000fde0000000000 */
[----:B------:R-:W-:-:S08]  /*36b0*/  NOP ;  /* 0x0000000000007918 */ /* 0x000fd00000000000 */
[----:B------:R-:W-:Y:S01]  /*36c0*/  QGMMA.64x256x32.F32.E4M3.E4M3 R24, gdesc[UR8], R24 ;  /* 0x03e00000081879f3 */ /* 0x000fe20008700818 */
[----:B------:R-:W-:Y:S02]  /*36d0*/  UIADD3 UR8, UR7, 0x6, URZ ;  /* 0x0000000607087890 */ /* 0x000fe4000fffe03f */
[----:B------:R-:W-:Y:S01]  /*36e0*/  UIADD3 UR10, UR34, 0x6, URZ ;  /* 0x00000006220a7890 */ /* 0x000fe2000fffe03f */
[----:B------:R-:W-:Y:S01]  /*36f0*/  UMOV UR9, 0x40000040 ;  /* 0x4000004000097882 */ /* 0x000fe20000000000 */
[----:B------:R-:W-:Y:S01]  /*3700*/  UMOV UR11, 0x40000040 ;  /* 0x40000040000b7882 */ /* 0x000fe20000000000 */
[----:B------:R-:W-:-:S06]  /*3710*/  USEL UR7, URZ, 0x1, UP0 ;  /* 0x000000013f077887 */ /* 0x000fcc0008000000 */
[----:B------:R-:W-:-:S15]  /*3720*/  ISETP.NE.AND P1, PT, RZ, UR7, PT ;  /* 0x00000007ff007c0c */ /* 0x000fde000bf25270 */
[----:B------:R-:W-:-:S01]  /*3730*/  NOP ;  /* 0x0000000000007918 */ /* 0x000fc20000000000 */
[----:B------:R-:W-:Y:S03]  /*3740*/  QGMMA.64x256x32.F32.E4M3.E4M3 R24, gdesc[UR8], R24, gsb0 ;  /* 0x03e00000081879f3 */ /* 0x000fe60008000818 */
[----:B------:R-:W-:Y:S02]  /*3750*/  WARPGROUP.DEPBAR.LE gsb0, 0x1 ;  /* 0x00008000000079c5 */ /* 0x000fe40000010100 */
[----:B------:R-:W-:Y:S05]  /*3760*/  @!P1 BRA `(.L_x_31) ;  /* 0x0000000c00709947 */ /* 0x000fea0003800000 */
[----:B------:R-:W-:Y:S02]  /*3770*/  WARPGROUP.DEPBAR.LE gsb0, 0x0 ;  /* 0x00008000000079c5 */ /* 0x000fe40000010000 */
[----:B-----5:R-:W-:-:S01]  /*3780*/  FADD R227, R25, R227 ;  /* 0x000000e319e37221 */ /* 0x020fc20000000000 */
[----:B------:R-:W-:Y:S01]  /*3790*/  FADD R226, R26, R226 ;  /* 0x000000e21ae27221 */ /* 0x000fe20000000000 */
[----:B------:R-:W-:-:S01]  /*37a0*/  FADD R225, R27, R225 ;  /* 0x000000e11be17221 */ /* 0x000fc20000000000 */
[----:B------:R-:W-:Y:S01]  /*37b0*/  FADD R224, R28, R224 ;  /* 0x000000e01ce07221 */ /* 0x000fe20000000000 */
[----:B------:R-:W-:-:S01]  /*37c0*/  FADD R223, R29, R223 ;  /* 0x000000df1ddf7221 */ /* 0x000fc20000000000 */
[----:B------:R2:W-:Y:S01]  /*37d0*/  STL [R1+0x9c], R227 ;  /* 0x00009ce301007387 */ /* 0x0005e20000100800 */
[----:B------:R-:W-:-:S01]  /*37e0*/  FADD R222, R30, R222 ;  /* 0x000000de1ede7221 */ /* 0x000fc20000000000 */
[----:B------:R-:W-:Y:S01]  /*37f0*/  FADD R221, R31, R221 ;  /* 0x000000dd1fdd7221 */ /* 0x000fe20000000000 */
[----:B------:R-:W-:-:S01]  /*3800*/  FADD R220, R32, R220 ;  /* 0x000000dc20dc7221 */ /* 0x000fc20000000000 */
[----:B------:R-:W-:Y:S01]  /*3810*/  FADD R219, R33, R219 ;  /* 0x000000db21db7221 */ /* 0x000fe20000000000 */
[----:B------:R-:W-:-:S01]  /*3820*/  FADD R218, R34, R218 ;  /* 0x000000da22da7221 */ /* 0x000fc20000000000 */
[----:B------:R-:W-:Y:S01]  /*3830*/  FADD R217, R35, R217 ;  /* 0x000000d923d97221 */ /* 0x000fe20000000000 */
[----:B------:R-:W-:-:S01]  /*3840*/  FADD R216, R36, R216 ;  /* 0x000000d824d87221 */ /* 0x000fc20000000000 */
[----:B------:R-:W-:Y:S01]  /*3850*/  FADD R215, R37, R215 ;  /* 0x000000d725d77221 */ /* 0x000fe20000000000 */
[----:B------:R-:W-:-:S01]  /*3860*/  FADD R214, R38, R214 ;  /* 0x000000d626d67221 */ /* 0x000fc20000000000 */
[----:B--2---:R-:W2:Y:S01]  /*3870*/  LDL.LU R227, [R1+0x28] ;  /* 0x0000280001e37983 */ /* 0x004ea20000300800 */
[----:B------:R-:W-:-:S01]  /*3880*/  FADD R213, R39, R213 ;  /* 0x000000d527d57221 */ /* 0x000fc20000000000 */
[----:B------:R-:W-:Y:S01]  /*3890*/  FADD R212, R40, R212 ;  /* 0x000000d428d47221 */ /* 0x000fe20000000000 */
[----:B------:R-:W-:-:S01]  /*38a0*/  FADD R211, R41, R211 ;  /* 0x000000d329d37221 */ /* 0x000fc20000000000 */
[----:B------:R3:W-:Y:S01]  /*38b0*/  STL [R1+0xa0], R226 ;  /* 0x0000a0e201007387 */ /* 0x0007e20000100800 */
[----:B------:R-:W-:-:S03]  /*38c0*/  FADD R228, R24, R228 ;  /* 0x000000e418e47221 */ /* 0x000fc60000000000 */
[----:B---3--:R-:W3:Y:S04]  /*38d0*/  LDL.LU R226, [R1+0x24] ;  /* 0x0000240001e27983 */ /* 0x008ee80000300800 */
[----:B------:R4:W-:Y:S04]  /*38e0*/  STL [R1+0xa4], R225 ;  /* 0x0000a4e101007387 */ /* 0x0009e80000100800 */
[----:B----4-:R-:W4:Y:S04]  /*38f0*/  LDL.LU R225, [R1+0x20] ;  /* 0x0000200001e17983 */ /* 0x010f280000300800 */
[----:B------:R0:W-:Y:S04]  /*3900*/  STL [R1+0xa8], R224 ;  /* 0x0000a8e001007387 */ /* 0x0001e80000100800 */
[----:B0-----:R-:W4:Y:S04]  /*3910*/  LDL.LU R224, [R1+0x1c] ;  /* 0x00001c0001e07983 */ /* 0x001f280000300800 */
        /* <DEDUP_REMOVED lines=13> */
[----:B0-----:R-:W4:Y:S04]  /*39f0*/  LDL.LU R217, [R1] ;  /* 0x0000000001d97983 */ /* 0x001f280000300800 */
[----:B------:R-:W-:Y:S04]  /*3a00*/  STL [R1+0xc8], R216 ;  /* 0x0000c8d801007387 */ /* 0x000fe80000100800 */
[----:B------:R-:W-:Y:S04]  /*3a10*/  STL [R1+0xcc], R215 ;  /* 0x0000ccd701007387 */ /* 0x000fe80000100800 */
[----:B------:R-:W-:Y:S04]  /*3a20*/  STL [R1+0xd0], R214 ;  /* 0x0000d0d601007387 */ /* 0x000fe80000100800 */
[----:B------:R-:W-:Y:S04]  /*3a30*/  STL [R1+0xd4], R213 ;  /* 0x0000d4d501007387 */ /* 0x000fe80000100800 */
[----:B------:R-:W-:Y:S04]  /*3a40*/  STL [R1+0xd8], R212 ;  /* 0x0000d8d401007387 */ /* 0x000fe80000100800 */
[----:B------:R0:W-:Y:S01]  /*3a50*/  STL [R1+0xdc], R211 ;  /* 0x0000dcd301007387 */ /* 0x0001e20000100800 */
[----:B--2---:R-:W-:-:S01]  /*3a60*/  FADD R227, R134, R227 ;  /* 0x000000e386e37221 */ /* 0x004fc20000000000 */
[----:B---3--:R-:W-:Y:S01]  /*3a70*/  FADD R226, R133, R226 ;  /* 0x000000e285e27221 */ /* 0x008fe20000000000 */
[----:B----4-:R-:W-:-:S01]  /*3a80*/  FADD R225, R132, R225 ;  /* 0x000000e184e17221 */ /* 0x010fc20000000000 */
[----:B------:R-:W-:Y:S01]  /*3a90*/  FADD R224, R131, R224 ;  /* 0x000000e083e07221 */ /* 0x000fe20000000000 */
[----:B------:R-:W-:-:S01]  /*3aa0*/  FADD R223, R130, R223 ;  /* 0x000000df82df7221 */ /* 0x000fc20000000000 */
[----:B------:R-:W-:Y:S01]  /*3ab0*/  FADD R222, R129, R222 ;  /* 0x000000de81de7221 */ /* 0x000fe20000000000 */
[----:B------:R-:W-:-:S01]  /*3ac0*/  FADD R221, R128, R221 ;  /* 0x000000dd80dd7221 */ /* 0x000fc20000000000 */
[----:B------:R-:W-:Y:S01]  /*3ad0*/  FADD R220, R127, R220 ;  /* 0x000000dc7fdc7221 */ /* 0x000fe20000000000 */
[----:B------:R-:W-:-:S01]  /*3ae0*/  FADD R219, R126, R219 ;  /* 0x000000db7edb7221 */ /* 0x000fc20000000000 */
[----:B------:R-:W-:Y:S01]  /*3af0*/  FADD R218, R125, R218 ;  /* 0x000000da7dda7221 */ /* 0x000fe20000000000 */
[----:B------:R-:W-:-:S05]  /*3b00*/  FADD R217, R124, R217 ;  /* 0x000000d97cd97221 */ /* 0x000fca0000000000 */
[----:B------:R2:W-:Y:S04]  /*3b10*/  STL [R1], R217 ;  /* 0x000000d901007387 */ /* 0x0005e80000100800 */
[----:B------:R3:W-:Y:S04]  /*3b20*/  STL [R1+0x4], R218 ;  /* 0x000004da01007387 */ /* 0x0007e80000100800 */
[----:B------:R4:W-:Y:S04]  /*3b30*/  STL [R1+0x8], R219 ;  /* 0x000008db01007387 */ /* 0x0009e80000100800 */
[----:B------:R1:W-:Y:S04]  /*3b40*/  STL [R1+0xc], R220 ;  /* 0x00000cdc01007387 */ /* 0x0003e80000100800 */
[----:B------:R1:W-:Y:S04]  /*3b50*/  STL [R1+0x10], R221 ;  /* 0x000010dd01007387 */ /* 0x0003e80000100800 */
[----:B------:R1:W-:Y:S04]  /*3b60*/  STL [R1+0x14], R222 ;  /* 0x000014de01007387 */ /* 0x0003e80000100800 */
[----:B------:R1:W-:Y:S04]  /*3b70*/  STL [R1+0x18], R223 ;  /* 0x000018df01007387 */ /* 0x0003e80000100800 */
[----:B------:R1:W-:Y:S04]  /*3b80*/  STL [R1+0x1c], R224 ;  /* 0x00001ce001007387 */ /* 0x0003e80000100800 */
[----:B0-----:R-:W4:Y:S04]  /*3b90*/  LDL.LU R211, [R1+0x2c] ;  /* 0x00002c0001d37983 */ /* 0x001f280000300800 */
[----:B------:R0:W-:Y:S04]  /*3ba0*/  STL [R1+0x20], R225 ;  /* 0x000020e101007387 */ /* 0x0001e80000100800 */
[----:B------:R-:W4:Y:S04]  /*3bb0*/  LDL.LU R212, [R1+0x30] ;  /* 0x0000300001d47983 */ /* 0x000f280000300800 */
[----:B------:R0:W-:Y:S04]  /*3bc0*/  STL [R1+0x24], R226 ;  /* 0x000024e201007387 */ /* 0x0001e80000100800 */
[----:B------:R-:W4:Y:S04]  /*3bd0*/  LDL.LU R213, [R1+0x34] ;  /* 0x0000340001d57983 */ /* 0x000f280000300800 */
[----:B------:R0:W-:Y:S04]  /*3be0*/  STL [R1+0x28], R227 ;  /* 0x000028e301007387 */ /* 0x0001e80000100800 */
[----:B------:R-:W4:Y:S04]  /*3bf0*/  LDL.LU R214, [R1+0x38] ;  /* 0x0000380001d67983 */ /* 0x000f280000300800 */
[----:B------:R-:W4:Y:S04]  /*3c00*/  LDL.LU R215, [R1+0x3c] ;  /* 0x00003c0001d77983 */ /* 0x000f280000300800 */
[----:B------:R-:W4:Y:S04]  /*3c10*/  LDL.LU R216, [R1+0x40] ;  /* 0x0000400001d87983 */ /* 0x000f280000300800 */
[----:B--2---:R-:W2:Y:S04]  /*3c20*/  LDL.LU R217, [R1+0x44] ;  /* 0x0000440001d97983 */ /* 0x004ea80000300800 */
[----:B---3--:R-:W3:Y:S04]  /*3c30*/  LDL.LU R218, [R1+0x48] ;  /* 0x0000480001da7983 */ /* 0x008ee80000300800 */
[----:B----4-:R-:W4:Y:S04]  /*3c40*/  LDL.LU R219, [R1+0x4c] ;  /* 0x00004c0001db7983 */ /* 0x010f280000300800 */
[----:B-1----:R-:W4:Y:S04]  /*3c50*/  LDL.LU R220, [R1+0x50] ;  /* 0x0000500001dc7983 */ /* 0x002f280000300800 */
[----:B------:R-:W4:Y:S04]  /*3c60*/  LDL.LU R221, [R1+0x54] ;  /* 0x0000540001dd7983 */ /* 0x000f280000300800 */
[----:B------:R-:W4:Y:S04]  /*3c70*/  LDL.LU R222, [R1+0x58] ;  /* 0x0000580001de7983 */ /* 0x000f280000300800 */
[----:B------:R-:W4:Y:S04]  /*3c80*/  LDL.LU R223, [R1+0x5c] ;  /* 0x00005c0001df7983 */ /* 0x000f280000300800 */
[----:B------:R-:W4:Y:S04]  /*3c90*/  LDL.LU R224, [R1+0x60] ;  /* 0x0000600001e07983 */ /* 0x000f280000300800 */
[----:B0-----:R-:W4:Y:S04]  /*3ca0*/  LDL.LU R225, [R1+0x64] ;  /* 0x0000640001e17983 */ /* 0x001f280000300800 */
[----:B------:R-:W4:Y:S04]  /*3cb0*/  LDL.LU R226, [R1+0x68] ;  /* 0x0000680001e27983 */ /* 0x000f280000300800 */
[----:B------:R-:W4:Y:S01]  /*3cc0*/  LDL.LU R227, [R1+0x6c] ;  /* 0x00006c0001e37983 */ /* 0x000f220000300800 */
[----:B------:R-:W-:-:S05]  /*3cd0*/  FADD R211, R135, R211 ;  /* 0x000000d387d37221 */ /* 0x000fca0000000000 */
[----:B------:R0:W-:Y:S01]  /*3ce0*/  STL [R1+0x2c], R211 ;  /* 0x00002cd301007387 */ /* 0x0001e20000100800 */
[----:B------:R-:W-:-:S03]  /*3cf0*/  FADD R212, R136, R212 ;  /* 0x000000d488d47221 */ /* 0x000fc60000000000 */
[----:B0-----:R0:W5:Y:S01]  /*3d00*/  LDL.LU R211, [R1+0xdc] ;  /* 0x0000dc0001d37983 */ /* 0x0011620000300800 */
[----:B------:R-:W-:-:S03]  /*3d10*/  FADD R213, R137, R213 ;  /* 0x000000d589d57221 */ /* 0x000fc60000000000 */
[----:B------:R1:W-:Y:S01]  /*3d20*/  STL [R1+0x30], R212 ;  /* 0x000030d401007387 */ /* 0x0003e20000100800 */
[----:B------:R-:W-:-:S01]  /*3d30*/  FADD R214, R138, R214 ;  /* 0x000000d68ad67221 */ /* 0x000fc20000000000 */
[----:B------:R-:W-:Y:S02]  /*3d40*/  FADD R215, R139, R215 ;  /* 0x000000d78bd77221 */ /* 0x000fe40000000000 */
[----:B-1----:R0:W5:Y:S01]  /*3d50*/  LDL.LU R212, [R1+0xd8] ;  /* 0x0000d80001d47983 */ /* 0x0021620000300800 */
[----:B------:R-:W-:-:S03]  /*3d60*/  FADD R216, R140, R216 ;  /* 0x000000d88cd87221 */ /* 0x000fc60000000000 */
[----:B------:R1:W-:Y:S01]  /*3d70*/  STL [R1+0x34], R213 ;  /* 0x000034d501007387 */ /* 0x0003e20000100800 */
[----:B--2---:R-:W-:-:S03]  /*3d80*/  FADD R217, R141, R217 ;  /* 0x000000d98dd97221 */ /* 0x004fc60000000000 */
[----:B-1----:R0:W5:Y:S01]  /*3d90*/  LDL.LU R213, [R1+0xd4] ;  /* 0x0000d40001d57983 */ /* 0x0021620000300800 */
[----:B---3--:R-:W-:-:S03]  /*3da0*/  FADD R218, R142, R218 ;  /* 0x000000da8eda7221 */ /* 0x008fc60000000000 */
[----:B------:R1:W-:Y:S01]  /*3db0*/  STL [R1+0x38], R214 ;  /* 0x000038d601007387 */ /* 0x0003e20000100800 */
[----:B----4-:R-:W-:-:S01]  /*3dc0*/  FADD R219, R143, R219 ;  /* 0x000000db8fdb7221 */ /* 0x010fc20000000000 */
[----:B------:R-:W-:Y:S02]  /*3dd0*/  FADD R220, R144, R220 ;  /* 0x000000dc90dc7221 */ /* 0x000fe40000000000 */
[----:B-1----:R0:W5:Y:S04]  /*3de0*/  LDL.LU R214, [R1+0xd0] ;  /* 0x0000d00001d67983 */ /* 0x0021680000300800 */
[----:B------:R1:W-:Y:S01]  /*3df0*/  STL [R1+0x3c], R215 ;  /* 0x00003cd701007387 */ /* 0x0003e20000100800 */
[----:B------:R-:W-:-:S01]  /*3e00*/  FADD R221, R145, R221 ;  /* 0x000000dd91dd7221 */ /* 0x000fc20000000000 */
[----:B------:R-:W-:-:S02]  /*3e10*/  FADD R222, R146, R222 ;  /* 0x000000de92de7221 */ /* 0x000fc40000000000 */
[----:B-1----:R0:W5:Y:S04]  /*3e20*/  LDL.LU R215, [R1+0xcc] ;  /* 0x0000cc0001d77983 */ /* 0x0021680000300800 */
[----:B------:R1:W-:Y:S01]  /*3e30*/  STL [R1+0x40], R216 ;  /* 0x000040d801007387 */ /* 0x0003e20000100800 */
[----:B------:R-:W-:-:S03]  /*3e40*/  FADD R223, R147, R223 ;  /* 0x000000df93df7221 */ /* 0x000fc60000000000 */
        /* <DEDUP_REMOVED lines=13> */
[----:B------:R1:W-:Y:S04]  /*3f20*/  STL [R1+0x54], R221 ;  /* 0x000054dd01007387 */ /* 0x0003e80000100800 */
        /* <DEDUP_REMOVED lines=12> */
[----:B-1----:R0:W5:Y:S01]  /*3ff0*/  LDL.LU R227, [R1+0x9c] ;  /* 0x00009c0001e37983 */ /* 0x0021620000300800 */
        /* <DEDUP_REMOVED lines=82> */
[----:B0-----:R-:W-:-:S06]  /*4520*/  UMOV UR6, URZ ;  /* 0x0000003f00067c82 */ /* 0x001fcc0008000000 */
.L_x_31:
[----:B------:R-:W-:Y:S05]  /*4530*/  @!P2 BRA `(.L_x_32) ;  /* 0x000000000004a947 */ /* 0x000fea0003800000 */
[----:B------:R-:W-:Y:S01]  /*4540*/  BPT.TRAP 0x1 ;  /* 0x000000040000795c */ /* 0x000fe20000300000 */
.L_x_32:
[----:B-----5:R2:W-:Y:S04]  /*4550*/  STL [R1+0x9c], R0 ;  /* 0x00009c0001007387 */ /* 0x0205e80000100800 */
[----:B--2---:R-:W2:Y:S01]  /*4560*/  LDL R0, [R1+0x74] ;  /* 0x0000740001007983 */ /* 0x004ea20000100800 */
[----:B-1----:R-:W-:-:S05]  /*4570*/  IMAD.U32 R229, RZ, RZ, UR33 ;  /* 0x00000021ffe57e24 */ /* 0x002fca000f8e00ff */
[----:B------:R-:W-:-:S05]  /*4580*/  @P0 LEA R229, R229, UR22, 0x3 ;  /* 0x00000016e5e50c11 */ /* 0x000fca000f8e18ff */
[----:B------:R-:W-:Y:S01]  /*4590*/  @P0 VIADD R229, R229, 0x28 ;  /* 0x00000028e5e50836 */ /* 0x000fe20000000000 */
[----:B------:R-:W-:-:S06]  /*45a0*/  UISETP.GT.U32.AND UP0, UPT, UR15, 0x1, UPT ;  /* 0x000000010f00788c */ /* 0x000fcc000bf04070 */
[----:B------:R-:W-:Y:S02]  /*45b0*/  PLOP3.LUT P1, PT, PT, PT, UP0, 0x80, 0x0 ;  /* 0x000000000000781c */ /* 0x000fe40003f2f008 */
[----:B--2---:R-:W-:Y:S02]  /*45c0*/  @P0 PRMT R229, R0, 0x654, R229 ;  /* 0x0000065400e50816 */ /* 0x004fe400000000e5 */
[----:B------:R1:W5:Y:S02]  /*45d0*/  LDL.LU R0, [R1+0x9c] ;  /* 0x00009c0001007983 */ /* 0x0003640000300800 */
[----:B------:R1:W-:Y:S07]  /*45e0*/  @P0 SYNCS.ARRIVE.TRANS64.RED.A1T0 RZ, [R229+URZ], RZ ;  /* 0x000000ffe5ff09a7 */ /* 0x0003ee000810043f */
[----:B------:R-:W-:Y:S05]  /*45f0*/  @P1 BRA `(.L_x_33) ;  /* 0x0000000000041947 */ /* 0x000fea0003800000 */
[----:B------:R-:W-:Y:S01]  /*4600*/  BPT.TRAP 0x1 ;  /* 0x000000040000795c */ /* 0x000fe20000300000 */
.L_x_33:
[----:B------:R-:W-:Y:S02]  /*4610*/  UISETP.GT.AND UP2, UPT, UR25, 0x1, UPT ;  /* 0x000000011900788c */ /* 0x000fe4000bf44270 */
[----:B------:R-:W-:Y:S02]  /*4620*/  UIADD3 UR23, UR23, 0x1, URZ ;  /* 0x0000000117177890 */ /* 0x000fe4000fffe03f */
[----:B------:R-:W-:Y:S02]  /*4630*/  UIADD3 UR33, UR33, 0x1, URZ ;  /* 0x0000000121217890 */ /* 0x000fe4000fffe03f */
[----:B------:R-:W-:Y:S01]  /*4640*/  PLOP3.LUT P1, PT, PT, PT, UP2, 0x80, 0x0 ;  /* 0x000000000000781c */ /* 0x000fe20003f2f028 */
[----:B------:R-:W-:Y:S02]  /*4650*/  UISETP.NE.AND UP0, UPT, UR23, 0x5, UPT ;  /* 0x000000051700788c */ /* 0x000fe4000bf05270 */
[----:B------:R-:W-:Y:S02]  /*4660*/  UIADD3 UR9, UR25, -0x1, URZ ;  /* 0xffffffff19097890 */ /* 0x000fe4000fffe03f */
[----:B------:R-:W-:-:S02]  /*4670*/  USEL UR8, URZ, 0x1, UP0 ;  /* 0x000000013f087887 */ /* 0x000fc40008000000 */
[----:B------:R-:W-:Y:S02]  /*4680*/  UISETP.NE.AND UP1, UPT, UR33, 0x5, UPT ;  /* 0x000000052100788c */ /* 0x000fe4000bf25270 */
[----:B------:R-:W-:Y:S02]  /*4690*/  ULOP3.LUT UR24, UR24, UR8, URZ, 0x3c, !UPT ;  /* 0x0000000818187292 */ /* 0x000fe4000f8e3c3f */
[----:B------:R-:W-:Y:S02]  /*46a0*/  USEL UR23, UR23, URZ, UP0 ;  /* 0x0000003f17177287 */ /* 0x000fe40008000000 */
[----:B------:R-:W-:Y:S01]  /*46b0*/  USEL UR33, UR33, URZ, UP1 ;  /* 0x0000003f21217287 */ /* 0x000fe20008800000 */
[----:B------:R-:W-:Y:S01]  /*46c0*/  UMOV UR8, 0x1 ;  /* 0x0000000100087882 */ /* 0x000fe20000000000 */
[----:B------:R-:W-:Y:S01]  /*46d0*/  UMOV UR25, UR9 ;  /* 0x0000000900197c82 */ /* 0x000fe20008000000 */
[----:B------:R-:W-:Y:S09]  /*46e0*/  @P1 BRA `(.L_x_34) ;  /* 0xffffffec00401947 */ /* 0x000ff2000383ffff */
.L_x_26:
[----:B------:R-:W-:-:S04]  /*46f0*/  UISETP.NE.AND UP0, UPT, UR6, URZ, UPT ;  /* 0x0000003f0600728c */ /* 0x000fc8000bf05270 */
[----:B------:R-:W-:-:S06]  /*4700*/  USEL UR6, URZ, 0x1, !UP0 ;  /* 0x000000013f067887 */ /* 0x000fcc000c000000 */
[----:B------:R-:W-:-:S13]  /*4710*/  ISETP.NE.AND P1, PT, RZ, UR6, PT ;  /* 0x00000006ff007c0c */ /* 0x000fda000bf25270 */
[----:B------:R-:W-:Y:S05]  /*4720*/  @!P1 BRA `(.L_x_35) ;  /* 0x0000000c00c49947 */ /* 0x000fea0003800000 */
[----:B------:R-:W-:Y:S02]  /*4730*/  WARPGROUP.DEPBAR.LE gsb0, 0x0 ;  /* 0x00008000000079c5 */ /* 0x000fe40000010000 */
[----:B-----5:R-:W-:Y:S01]  /*4740*/  FADD R227, R25, R227 ;  /* 0x000000e319e37221 */ /* 0x020fe20000000000 */
[----:B------:R-:W-:-:S04]  /*4750*/  FADD R228, R24, R228 ;  /* 0x000000e418e47221 */ /* 0x000fc80000000000 */
[----:B------:R2:W-:Y:S04]  /*4760*/  STL [R1+0x9c], R227 ;  /* 0x00009ce301007387 */ /* 0x0005e80000100800 */
[----:B--2---:R-:W2:Y:S04]  /*4770*/  LDL.LU R227, [R1+0x6c] ;  /* 0x00006c0001e37983 */ /* 0x004ea80000300800 */
[----:B--2---:R2:W-:Y:S04]  /*4780*/  STL [R1+0xa0], R227 ;  /* 0x0000a0e301007387 */ /* 0x0045e80000100800 */
        /* <DEDUP_REMOVED lines=52> */
[----:B--2---:R-:W2:Y:S01]  /*4ad0*/  LDL.LU R227, [R1] ;  /* 0x0000000001e37983 */ /* 0x004ea20000300800 */
[----:B------:R-:W-:Y:S01]  /*4ae0*/  FADD R226, R26, R226 ;  /* 0x000000e21ae27221 */ /* 0x000fe20000000000 */
        /* <DEDUP_REMOVED lines=97> */
[----:B--2---:R-:W-:-:S05]  /*5100*/  FADD R227, R124, R227 ;  /* 0x000000e37ce37221 */ /* 0x004fca0000000000 */
[----:B------:R2:W-:Y:S04]  /*5110*/  STL [R1], R227 ;  /* 0x000000e301007387 */ /* 0x0005e80000100800 */
[----:B--2---:R-:W2:Y:S02]  /*5120*/  LDL.LU R227, [R1+0x108] ;  /* 0x0001080001e37983 */ /* 0x004ea40000300800 */
[----:B--2---:R-:W-:-:S05]  /*5130*/  FADD R227, R125, R227 ;  /* 0x000000e37de37221 */ /* 0x004fca0000000000 */
[----:B------:R2:W-:Y:S04]  /*5140*/  STL [R1+0x4], R227 ;  /* 0x000004e301007387 */ /* 0x0005e80000100800 */
        /* <DEDUP_REMOVED lines=78> */
[----:B--2---:R2:W5:Y:S02]  /*5630*/  LDL.LU R227, [R1+0x9c] ;  /* 0x00009c0001e37983 */ /* 0x0045640000300800 */
.L_x_35:
[----:B-1----:R-:W-:-:S04]  /*5640*/  IMAD.U32 R229, RZ, RZ, UR26 ;  /* 0x0000001affe57e24 */ /* 0x002fc8000f8e00ff */
[----:B------:R1:W-:Y:S01]  /*5650*/  SYNCS.ARRIVE.TRANS64.A1T0 RZ, [R229+UR28], RZ ;  /* 0x000000ffe5ff79a7 */ /* 0x0003e2000810001c */
[----:B------:R-:W-:Y:S02]  /*5660*/  WARPGROUP.DEPBAR.LE gsb0, 0x0 ;  /* 0x00008000000079c5 */ /* 0x000fe40000010000 */
[----:B------:R-:W3:Y:S02]  /*5670*/  LDC R24, c[0x0][0x28c] ;  /* 0x0000a300ff187b82 */ /* 0x000ee40000000800 */
[----:B---3--:R-:W-:-:S13]  /*5680*/  ISETP.GE.AND P1, PT, R24, 0x1, PT ;  /* 0x000000011800780c */ /* 0x008fda0003f26270 */
[----:B-1----:R-:W-:Y:S05]  /*5690*/  @!P1 BRA `(.L_x_36) ;  /* 0x0000000000589947 */ /* 0x002fea0003800000 */
[----:B------:R-:W-:-:S06]  /*56a0*/  UISETP.NE.AND UP0, UPT, UR30, 0x3, UPT ;  /* 0x000000031e00788c */ /* 0x000fcc000bf05270 */
[----:B------:R-:W-:-:S13]  /*56b0*/  PLOP3.LUT P1, PT, PT, PT, UP0, 0x80, 0x0 ;  /* 0x000000000000781c */ /* 0x000fda0003f2f008 */
[----:B------:R-:W-:Y:S05]  /*56c0*/  @!P1 BRA `(.L_x_37) ;  /* 0x0000000000049947 */ /* 0x000fea0003800000 */
[----:B------:R-:W-:Y:S01]  /*56d0*/  BPT.TRAP 0x1 ;  /* 0x000000040000795c */ /* 0x000fe20000300000 */
.L_x_37:
[----:B-----5:R1:W-:Y:S04]  /*56e0*/  STL [R1+0x9c], R0 ;  /* 0x00009c0001007387 */ /* 0x0203e80000100800 */
[----:B-1----:R-:W3:Y:S01]  /*56f0*/  LDL R0, [R1+0x74] ;  /* 0x0000740001007983 */ /* 0x002ee20000100800 */
[----:B------:R-:W-:-:S05]  /*5700*/  VOTEU.ANY UP0, P0 ;  /* 0x00000000003f7886 */ /* 0x000fca0000000100 */
[----:B------:R-:W-:-:S06]  /*5710*/  @UP0 UIADD3 UR6, UR19, UR5, URZ ;  /* 0x0000000513060290 */ /* 0x000fcc000fffe03f */
[----:B------:R-:W-:Y:S02]  /*5720*/  IMAD.U32 R24, RZ, RZ, UR6 ;  /* 0x00000006ff187e24 */ /* 0x000fe4000f8e00ff */
[----:B------:R-:W-:Y:S02]  /*5730*/  IMAD.U32 R27, RZ, RZ, UR6 ;  /* 0x00000006ff1b7e24 */ /* 0x000fe4000f8e00ff */
[----:B------:R-:W-:-:S05]  /*5740*/  @P0 IMAD.WIDE.U32 R24, R24, -0x33333333, RZ ;  /* 0xcccccccd18180825 */ /* 0x000fca00078e00ff */
[----:B------:R-:W-:-:S05]  /*5750*/  @P0 SHF.R.U32.HI R24, RZ, 0x2, R25 ;  /* 0x00000002ff180819 */ /* 0x000fca0000011619 */
[----:B------:R-:W-:-:S05]  /*5760*/  @P0 IMAD R24, R24, -0x5, R27 ;  /* 0xfffffffb18180824 */ /* 0x000fca00078e021b */
[----:B------:R-:W-:-:S05]  /*5770*/  @P0 LEA R24, R24, UR22, 0x3 ;  /* 0x0000001618180c11 */ /* 0x000fca000f8e18ff */
[----:B------:R-:W-:-:S05]  /*5780*/  @P0 VIADD R24, R24, 0x28 ;  /* 0x0000002818180836 */ /* 0x000fca0000000000 */
[----:B---3--:R-:W-:Y:S02]  /*5790*/  @P0 PRMT R24, R0, 0x654, R24 ;  /* 0x0000065400180816 */ /* 0x008fe40000000018 */
[----:B------:R1:W5:Y:S01]  /*57a0*/  LDL.LU R0, [R1+0x9c] ;  /* 0x00009c0001007983 */ /* 0x0003620000300800 */
[----:B------:R-:W-:Y:S01]  /*57b0*/  UISETP.GT.U32.AND UP0, UPT, UR15, 0x1, UPT ;  /* 0x000000010f00788c */ /* 0x000fe2000bf04070 */
[----:B------:R1:W-:Y:S05]  /*57c0*/  @P0 SYNCS.ARRIVE.TRANS64.RED.A1T0 RZ, [R24+URZ], RZ ;  /* 0x000000ff18ff09a7 */ /* 0x0003ea000810043f */
[----:B------:R-:W-:-:S13]  /*57d0*/  PLOP3.LUT P1, PT, PT, PT, UP0, 0x80, 0x0 ;  /* 0x000000000000781c */ /* 0x000fda0003f2f008 */
[----:B-1----:R-:W-:Y:S05]  /*57e0*/  @P1 BRA `(.L_x_36) ;  /* 0x0000000000041947 */ /* 0x002fea0003800000 */
[----:B------:R-:W-:Y:S01]  /*57f0*/  BPT.TRAP 0x1 ;  /* 0x000000040000795c */ /* 0x000fe20000300000 */
.L_x_36:
[----:B-----5:R1:W-:Y:S01]  /*5800*/  STL [R1+0x9c], R0 ;  /* 0x00009c0001007387 */ /* 0x0203e20000100800 */
[----:B------:R-:W-:Y:S01]  /*5810*/  IMAD.U32 R24, RZ, RZ, UR27 ;  /* 0x0000001bff187e24 */ /* 0x000fe2000f8e00ff */
[----:B------:R-:W-:Y:S01]  /*5820*/  UIADD3 UR5, UR29, UR5, URZ ;  /* 0x000000051d057290 */ /* 0x000fe2000fffe03f */
[----:B------:R-:W3:Y:S01]  /*5830*/  LDC R35, c[0x0][0x288] ;  /* 0x0000a200ff237b82 */ /* 0x000ee20000000800 */
[----:B-1----:R-:W4:Y:S02]  /*5840*/  LDL R0, [R1+0x88] ;  /* 0x0000880001007983 */ /* 0x002f240000100800 */
[----:B------:R-:W-:Y:S01]  /*5850*/  SHF.L.U32 R24, R24, 0x1f, RZ ;  /* 0x0000001f18187819 */ /* 0x000fe200000006ff */
[----:B------:R-:W-:Y:S02]  /*5860*/  UISETP.GT.U32.AND UP0, UPT, UR5, 0x4, UPT ;  /* 0x000000040500788c */ /* 0x000fe4000bf04070 */
[----:B------:R-:W-:Y:S01]  /*5870*/  UISETP.GE.U32.AND UP1, UPT, UR29, 0x5, UPT ;  /* 0x000000051d00788c */ /* 0x000fe2000bf26070 */
[----:B------:R-:W1:Y:S01]  /*5880*/  SYNCS.PHASECHK.TRANS64.TRYWAIT P1, [UR18+0x8], R24 ;  /* 0x00000818ff0075a7 */ /* 0x000e620008020152 */
[----:B------:R-:W-:-:S02]  /*5890*/  UISETP.LT.U32.AND UP0, UPT, UR29, 0x5, UP0 ;  /* 0x000000051d00788c */ /* 0x000fc40008701070 */
[----:B------:R-:W-:Y:S02]  /*58a0*/  UIMAD.WIDE.U32 UR6, UR5, -0x33333333, URZ ;  /* 0xcccccccd050678a5 */ /* 0x000fe4000f8e003f */
[----:B------:R-:W-:Y:S02]  /*58b0*/  USEL UR8, URZ, 0x1, !UP0 ;  /* 0x000000013f087887 */ /* 0x000fe4000c000000 */
[----:B------:R-:W-:Y:S01]  /*58c0*/  USHF.R.U32.HI UR6, URZ, 0x2, UR7 ;  /* 0x000000023f067899 */ /* 0x000fe20008011607 */
[----:B----4-:R-:W-:Y:S02]  /*58d0*/  IMAD.SHL.U32 R32, R0, 0x2, RZ ;  /* 0x0000000200207824 */ /* 0x010fe400078e00ff */
[----:B------:R4:W5:Y:S01]  /*58e0*/  LDL.LU R0, [R1+0x9c] ;  /* 0x00009c0001007983 */ /* 0x0009620000300800 */
[----:B------:R-:W-:Y:S02]  /*58f0*/  ULOP3.LUT UR4, UR4, UR8, URZ, 0x3c, !UPT ;  /* 0x0000000804047292 */ /* 0x000fe4000f8e3c3f */
[----:B------:R-:W-:Y:S01]  /*5900*/  UIMAD UR5, UR6, -0x5, UR5 ;  /* 0xfffffffb060578a4 */ /* 0x000fe2000f8e0205 */
[----:B------:R-:W-:Y:S01]  /*5910*/  SHF.R.S32.HI R33, RZ, 0x1f, R32 ;  /* 0x0000001fff217819 */ /* 0x000fe20000011420 */
[----:B------:R-:W-:Y:S01]  /*5920*/  @UP1 ULOP3.LUT UR4, UR4, 0x1, UR6, 0x78, !UPT ;  /* 0x0000000104041892 */ /* 0x000fe2000f8e7806 */
[----:B-1-3--:R-:W-:Y:S11]  /*5930*/  @!P1 BRA `(.L_x_38) ;  /* 0x000000a800c09947 */ /* 0x00aff60003800000 */
.L_x_325:
[----:B------:R3:W-:Y:S01]  /*5940*/  STL [R1+0xa4], R3 ;  /* 0x0000a40301007387 */ /* 0x0007e20000100800 */
[----:B------:R-:W-:Y:S01]  /*5950*/  ULDC.64 UR6, c[0x0][0x5d0] ;  /* 0x0001740000067ab9 */ /* 0x000fe20000000a00 */
[----:B------:R-:W-:Y:S02]  /*5960*/  ULDC UR8, c[0x0][0x284] ;  /* 0x0000a10000087ab9 */ /* 0x000fe40000000800 */
[----:B---3--:R-:W3:Y:S04]  /*5970*/  LDL.LU R3, [R1+0x84] ;  /* 0x0000840001037983 */ /* 0x008ee80000300800 */
[----:B------:R0:W-:Y:S04]  /*5980*/  STL [R1+0xa0], R2 ;  /* 0x0000a00201007387 */ /* 0x0001e80000100800 */
[----:B0-----:R-:W2:Y:S04]  /*5990*/  LDL R2, [R1+0x80] ;  /* 0x0000800001027983 */ /* 0x001ea80000100800 */
[----:B-----5:R0:W-:Y:S04]  /*59a0*/  STL [R1+0x9c], R0 ;  /* 0x00009c0001007387 */ /* 0x0201e80000100800 */
[----:B0-----:R-:W4:Y:S01]  /*59b0*/  LDL R0, [R1+0x70] ;  /* 0x0000700001007983 */ /* 0x001f220000100800 */
[----:B---3--:R-:W-:-:S03]  /*59c0*/  IMAD.SHL.U32 R37, R3, 0x100, RZ ;  /* 0x0000010003257824 */ /* 0x008fc600078e00ff */
[----:B------:R0:W5:Y:S01]  /*59d0*/  LDL.LU R3, [R1+0xa4] ;  /* 0x0000a40001037983 */ /* 0x0001620000300800 */
[----:B--2---:R-:W-:-:S03]  /*59e0*/  IMAD.SHL.U32 R34, R2, 0x40, RZ ;  /* 0x0000004002227824 */ /* 0x004fc600078e00ff */
[----:B------:R0:W5:Y:S01]  /*59f0*/  LDL.LU R2, [R1+0xa0] ;  /* 0x0000a00001027983 */ /* 0x0001620000300800 */
[----:B----4-:R-:W-:Y:S01]  /*5a00*/  SHF.R.S32.HI R38, RZ, 0x1f, R0 ;  /* 0x0000001fff267819 */ /* 0x010fe20000011400 */
[----:B-1----:R-:W-:-:S04]  /*5a10*/  IMAD.WIDE.U32 R24, R0, UR6, R32 ;  /* 0x0000000600187c25 */ /* 0x002fc8000f8e0020 */
[----:B------:R-:W-:-:S04]  /*5a20*/  IMAD R26, R38, UR6, RZ ;  /* 0x00000006261a7c24 */ /* 0x000fc8000f8e02ff */
[----:B------:R-:W-:Y:S02]  /*5a30*/  IMAD R27, R0, UR7, R26 ;  /* 0x00000007001b7c24 */ /* 0x000fe4000f8e021a */
[----:B------:R0:W5:Y:S01]  /*5a40*/  LDL.LU R0, [R1+0x9c] ;  /* 0x00009c0001007983 */ /* 0x0001620000300800 */
[----:B------:R-:W-:-:S04]  /*5a50*/  ISETP.GE.AND P1, PT, R34, UR8, PT ;  /* 0x0000000822007c0c */ /* 0x000fc8000bf26270 */
[C---:B------:R-:W-:Y:S02]  /*5a60*/  ISETP.GE.OR P1, PT, R37.reuse, R35, P1 ;  /* 0x000000232500720c */ /* 0x040fe40000f26670 */
[----:B------:R-:W-:Y:S02]  /*5a70*/  SHF.R.S32.HI R36, RZ, 0x1f, R37 ;  /* 0x0000001fff247819 */ /* 0x000fe40000011425 */
[----:B------:R-:W-:-:S04]  /*5a80*/  IADD3 R24, P2, R37, R24, RZ ;  /* 0x0000001825187210 */ /* 0x000fc80007f5e0ff */
[----:B------:R-:W-:-:S05]  /*5a90*/  IADD3.X R25, R36, R25, R27, P2, !PT ;  /* 0x0000001924197210 */ /* 0x000fca00017fe41b */
[----:B0-----:R-:W-:Y:S05]  /*5aa0*/  @P1 BRA `(.L_x_39) ;  /* 0x0000008c00d41947 */ /* 0x001fea0003800000 */
[----:B------:R0:W-:Y:S01]  /*5ab0*/  STL.64 [R1+0xa8], R4 ;  /* 0x0000a80401007387 */ /* 0x0001e20000100a00 */
[----:B------:R-:W1:Y:S01]  /*5ac0*/  LDC.64 R28, c[0x0][0x5c8] ;  /* 0x00017200ff1c7b82 */ /* 0x000e620000000a00 */
[----:B------:R-:W-:Y:S02]  /*5ad0*/  ULDC.64 UR6, c[0x0][0x5c0] ;  /* 0x0001700000067ab9 */ /* 0x000fe40000000a00 */
[----:B0-----:R-:W2:Y:S04]  /*5ae0*/  LDL.64 R4, [R1+0x90] ;  /* 0x0000900001047983 */ /* 0x001ea80000100a00 */
[----:B-----5:R0:W-:Y:S04]  /*5af0*/  STL [R1+0xa4], R3 ;  /* 0x0000a40301007387 */ /* 0x0201e80000100800 */
[----:B0-----:R-:W2:Y:S04]  /*5b00*/  LDL.LU R3, [R1+0x80] ;  /* 0x0000800001037983 */ /* 0x001ea80000300800 */
[----:B------:R0:W-:Y:S04]  /*5b10*/  STL [R1+0xa0], R2 ;  /* 0x0000a00201007387 */ /* 0x0001e80000100800 */
[----:B0-----:R-:W3:Y:S04]  /*5b20*/  LDL R2, [R1+0x88] ;  /* 0x0000880001027983 */ /* 0x001ee80000100800 */
[----:B------:R0:W-:Y:S04]  /*5b30*/  STL [R1+0x9c], R0 ;  /* 0x00009c0001007387 */ /* 0x0001e80000100800 */
[----:B0-----:R-:W4:Y:S01]  /*5b40*/  LDL R0, [R1+0x8c] ;  /* 0x00008c0001007983 */ /* 0x001f220000100800 */
[----:B--2---:R-:W-:-:S03]  /*5b50*/  IMAD.WIDE R30, R3, 0x40, R4 ;  /* 0x00000040031e7825 */ /* 0x004fc600078e0204 */
[----:B------:R0:W5:Y:S01]  /*5b60*/  LDL.LU.64 R4, [R1+0xa8] ;  /* 0x0000a80001047983 */ /* 0x0001620000300a00 */
[-C--:B-1----:R-:W-:Y:S02]  /*5b70*/  IMAD R26, R31, R28.reuse, RZ ;  /* 0x0000001c1f1a7224 */ /* 0x082fe400078e02ff */
[C---:B------:R-:W-:Y:S01]  /*5b80*/  IMAD.WIDE.U32 R24, R30.reuse, R28, R24 ;  /* 0x0000001c1e187225 */ /* 0x040fe200078e0018 */
[----:B------:R0:W5:Y:S03]  /*5b90*/  LDL.LU R3, [R1+0xa4] ;  /* 0x0000a40001037983 */ /* 0x0001660000300800 */
[----:B------:R-:W-:Y:S01]  /*5ba0*/  IMAD R27, R30, R29, R26 ;  /* 0x0000001d1e1b7224 */ /* 0x000fe200078e021a */
[----:B------:R-:W-:Y:S02]  /*5bb0*/  LEA R26, P1, R28, R24, 0x3 ;  /* 0x000000181c1a7211 */ /* 0x000fe400078218ff */
[----:B------:R-:W-:Y:S01]  /*5bc0*/  IADD3 R24, P2, R24, UR6, RZ ;  /* 0x0000000618187c10 */ /* 0x000fe2000ff5e0ff */
[----:B------:R-:W-:Y:S01]  /*5bd0*/  IMAD.IADD R27, R25, 0x1, R27 ;  /* 0x00000001191b7824 */ /* 0x000fe200078e021b */
[----:B------:R-:W-:-:S04]  /*5be0*/  IADD3 R26, P4, R26, UR6, RZ ;  /* 0x000000061a1a7c10 */ /* 0x000fc8000ff9e0ff */
[----:B------:R-:W-:Y:S01]  /*5bf0*/  LEA.HI.X R29, R28, R27, R29, 0x3, P1 ;  /* 0x0000001b1c1d7211 */ /* 0x000fe200008f1c1d */
[----:B---3--:R-:W-:Y:S01]  /*5c00*/  IMAD R28, R2, -0x2, R35 ;  /* 0xfffffffe021c7824 */ /* 0x008fe200078e0223 */
[----:B------:R-:W-:Y:S01]  /*5c10*/  FSETP.NEU.AND P1, PT, RZ, UR31, PT ;  /* 0x0000001fff007c0b */ /* 0x000fe2000bf2d000 */
[----:B------:R0:W5:Y:S01]  /*5c20*/  LDL.LU R2, [R1+0xa0] ;  /* 0x0000a00001027983 */ /* 0x0001620000300800 */
[----:B------:R-:W-:Y:S01]  /*5c30*/  IADD3.X R25, R27, UR7, RZ, P2, !PT ;  /* 0x000000071b197c10 */ /* 0x000fe200097fe4ff */
[----:B------:R-:W-:Y:S01]  /*5c40*/  BSSY B0, `(.L_x_39) ;  /* 0x00008db000007945 */ /* 0x000fe20003800000 */
[----:B------:R-:W-:Y:S01]  /*5c50*/  IADD3.X R27, R29, UR7, RZ, P4, !PT ;  /* 0x000000071d1b7c10 */ /* 0x000fe2000a7fe4ff */
[----:B----4-:R-:W-:Y:S02]  /*5c60*/  IMAD.IADD R39, R0, 0x1, -R34 ;  /* 0x0000000100277824 */ /* 0x010fe400078e0a22 */
[----:B------:R0:W5:Y:S01]  /*5c70*/  LDL.LU R0, [R1+0x9c] ;  /* 0x00009c0001007983 */ /* 0x0001620000300800 */
[----:B------:R-:W-:-:S05]  /*5c80*/  IMAD.IADD R34, R28, 0x1, -R37 ;  /* 0x000000011c227824 */ /* 0x000fca00078e0a25 */
[----:B------:R-:W-:Y:S05]  /*5c90*/  @!P1 BRA `(.L_x_40) ;  /* 0x0000006800dc9947 */ /* 0x000fea0003800000 */
[----:B-----5:R1:W-:Y:S01]  /*5ca0*/  STL [R1+0x9c], R0 ;  /* 0x00009c0001007387 */ /* 0x0203e20000100800 */
[----:B------:R-:W-:Y:S01]  /*5cb0*/  ULDC.64 UR6, c[0x0][0x5b8] ;  /* 0x00016e0000067ab9 */ /* 0x000fe20000000a00 */
[----:B------:R-:W-:Y:S02]  /*5cc0*/  ULDC.64 UR8, c[0x0][0x5a8] ;  /* 0x00016a0000087ab9 */ /* 0x000fe40000000a00 */
[----:B-1----:R-:W2:Y:S01]  /*5cd0*/  LDL.LU R0, [R1+0x70] ;  /* 0x0000700001007983 */ /* 0x002ea20000300800 */
[----:B------:R-:W-:Y:S01]  /*5ce0*/  IMAD R28, R38, UR6, RZ ;  /* 0x00000006261c7c24 */ /* 0x000fe2000f8e02ff */
[----:B------:R-:W-:Y:S01]  /*5cf0*/  BSSY B1, `(.L_x_41) ;  /* 0x0000011000017945 */ /* 0x000fe20003800000 */
[----:B--2---:R-:W-:-:S04]  /*5d00*/  IMAD.WIDE.U32 R32, R0, UR6, R32 ;  /* 0x0000000600207c25 */ /* 0x004fc8000f8e0020 */
[----:B------:R-:W-:Y:S01]  /*5d10*/  IMAD R29, R0, UR7, R28 ;  /* 0x00000007001d7c24 */ /* 0x000fe2000f8e021c */
[----:B------:R-:W-:Y:S01]  /*5d20*/  IADD3 R32, P1, R37, R32, RZ ;  /* 0x0000002025207210 */ /* 0x000fe20007f3e0ff */
[----:B------:R1:W5:Y:S01]  /*5d30*/  LDL.LU R0, [R1+0x9c] ;  /* 0x00009c0001007983 */ /* 0x0003620000300800 */
[----:B------:R-:W-:Y:S02]  /*5d40*/  ULDC.64 UR6, c[0x0][0x5b0] ;  /* 0x00016c0000067ab9 */ /* 0x000fe40000000a00 */
[----:B------:R-:W-:Y:S01]  /*5d50*/  IADD3.X R33, R36, R33, R29, P1, !PT ;  /* 0x0000002124217210 */ /* 0x000fe20000ffe41d */
[----:B------:R-:W-:Y:S01]  /*5d60*/  IMAD R35, R31, UR6, RZ ;  /* 0x000000061f237c24 */ /* 0x000fe2000f8e02ff */
[----:B------:R-:W-:Y:S01]  /*5d70*/  ISETP.GE.AND P1, PT, R39, 0x1, PT ;  /* 0x000000012700780c */ /* 0x000fe20003f26270 */
[----:B------:R-:W-:-:S03]  /*5d80*/  IMAD.WIDE.U32 R28, R30, UR6, R32 ;  /* 0x000000061e1c7c25 */ /* 0x000fc6000f8e0020 */
[----:B------:R-:W-:Y:S01]  /*5d90*/  ISETP.LT.OR P5, PT, R34, 0x1, !P1 ;  /* 0x000000012200780c */ /* 0x000fe20004fa1670 */
[----:B------:R-:W-:Y:S01]  /*5da0*/  IMAD R35, R30, UR7, R35 ;  /* 0x000000071e237c24 */ /* 0x000fe2000f8e0223 */
[----:B------:R-:W-:-:S04]  /*5db0*/  IADD3 R28, P2, R28, UR8, RZ ;  /* 0x000000081c1c7c10 */ /* 0x000fc8000ff5e0ff */
[--C-:B------:R-:W-:Y:S02]  /*5dc0*/  IADD3.X R29, R29, UR9, R35.reuse, P2, !PT ;  /* 0x000000091d1d7c10 */ /* 0x100fe400097fe423 */
[----:B------:R-:W-:-:S05]  /*5dd0*/  PRMT R35, RZ, 0x7610, R35 ;  /* 0x00007610ff237816 */ /* 0x000fca0000000023 */
[----:B-1----:R-:W-:Y:S05]  /*5de0*/  @P5 BRA `(.L_x_42) ;  /* 0x0000000000045947 */ /* 0x002fea0003800000 */
[----:B------:R1:W5:Y:S02]  /*5df0*/  LDG.E.U8 R35, desc[UR20][R28.64] ;  /* 0x000000141c237981 */ /* 0x000364000c1e1100 */
.L_x_42:
[----:B------:R-:W-:Y:S05]  /*5e00*/  BSYNC B1 ;  /* 0x0000000000017941 */ /* 0x000fea0003800000 */
.L_x_41:
[----:B-----5:R-:W-:Y:S01]  /*5e10*/  LOP3.LUT R35, R35, 0xff, RZ, 0xc0, !PT ;  /* 0x000000ff23237812 */ /* 0x020fe200078ec0ff */
[----:B------:R-:W-:Y:S01]  /*5e20*/  BSSY B1, `(.L_x_43) ;  /* 0x000000b000017945 */ /* 0x000fe20003800000 */
[----:B------:R-:W-:Y:S02]  /*5e30*/  ISETP.LT.OR P4, PT, R34, 0x2, !P1 ;  /* 0x000000022200780c */ /* 0x000fe40004f81670 */
[----:B------:R-:W-:-:S05]  /*5e40*/  F2FP.F16.E4M3.UNPACK_B R35, R35 ;  /* 0x00000023ff23723e */ /* 0x000fca00020006ff */
[----:B------:R-:W-:-:S05]  /*5e50*/  HADD2.F32 R35, -RZ, R35.H0_H0 ;  /* 0x20000023ff237230 */ /* 0x000fca0000004100 */
[----:B------:R-:W-:-:S04]  /*5e60*/  FMUL R35, R35, UR31 ;  /* 0x0000001f23237c20 */ /* 0x000fc80008400000 */
[----:B------:R-:W-:-:S05]  /*5e70*/  FFMA R35, R228, UR32, R35 ;  /* 0x00000020e4237c23 */ /* 0x000fca0008000023 */
[----:B------:R-:W-:Y:S02]  /*5e80*/  F2FP.SATFINITE.E4M3.F32.PACK_AB_MERGE_C R37, RZ, R35, RZ ;  /* 0x00000023ff25723e */ /* 0x000fe400048070ff */
[----:B------:R-:W-:-:S03]  /*5e90*/  PRMT R35, RZ, 0x7610, R35 ;  /* 0x00007610ff237816 */ /* 0x000fc60000000023 */
[----:B------:R2:W-:Y:S01]  /*5ea0*/  @!P5 STG.E.U8 desc[UR20][R24.64], R37 ;  /* 0x000000251800d986 */ /* 0x0005e2000c101114 */
[----:B------:R-:W-:Y:S05]  /*5eb0*/  @P4 BRA `(.L_x_44) ;  /* 0x0000000000044947 */ /* 0x000fea0003800000 */
[----:B------:R3:W5:Y:S02]  /*5ec0*/  LDG.E.U8 R35, desc[UR20][R28.64+0x1] ;  /* 0x000001141c237981 */ /* 0x000764000c1e1100 */
.L_x_44:
[----:B------:R-:W-:Y:S05]  /*5ed0*/  BSYNC B1 ;  /* 0x0000000000017941 */ /* 0x000fea0003800000 */
.L_x_43:
[----:B-----5:R-:W-:Y:S01]  /*5ee0*/  LOP3.LUT R35, R35, 0xff, RZ, 0xc0, !PT ;  /* 0x000000ff23237812 */ /* 0x020fe200078ec0ff */
[----:B------:R-:W-:Y:S01]  /*5ef0*/  BSSY B1, `(.L_x_45) ;  /* 0x0000013000017945 */ /* 0x000fe20003800000 */
[----:B--2---:R-:W-:Y:S02]  /*5f00*/  IADD3 R37, P2, R30, 0x8, RZ ;  /* 0x000000081e257810 */ /* 0x004fe40007f5e0ff */
[----:B------:R-:W-:-:S03]  /*5f10*/  F2FP.F16.E4M3.UNPACK_B R35, R35 ;  /* 0x00000023ff23723e */ /* 0x000fc600020006ff */
[----:B------:R-:W-:Y:S01]  /*5f20*/  IMAD.X R31, RZ, RZ, R31, P2 ;  /* 0x000000ffff1f7224 */ /* 0x000fe200010e061f */
[----:B------:R-:W-:Y:S01]  /*5f30*/  ISETP.GE.AND P2, PT, R39, 0x9, PT ;  /* 0x000000092700780c */ /* 0x000fe20003f46270 */
[----:B------:R-:W-:Y:S02]  /*5f40*/  HADD2.F32 R35, -RZ, R35.H0_H0 ;  /* 0x20000023ff237230 */ /* 0x000fe40000004100 */
[----:B------:R-:W-:Y:S01]  /*5f50*/  IMAD R36, R31, UR6, RZ ;  /* 0x000000061f247c24 */ /* 0x000fe2000f8e02ff */
[----:B------:R-:W-:Y:S01]  /*5f60*/  ISETP.LT.OR P5, PT, R34, 0x1, !P2 ;  /* 0x000000012200780c */ /* 0x000fe200057a1670 */
[----:B------:R-:W-:-:S04]  /*5f70*/  IMAD.WIDE.U32 R32, R37, UR6, R32 ;  /* 0x0000000625207c25 */ /* 0x000fc8000f8e0020 */
[----:B------:R-:W-:Y:S01]  /*5f80*/  FMUL R30, R35, UR31 ;  /* 0x0000001f231e7c20 */ /* 0x000fe20008400000 */
[----:B------:R-:W-:-:S03]  /*5f90*/  IMAD R37, R37, UR7, R36 ;  /* 0x0000000725257c24 */ /* 0x000fc6000f8e0224 */
[----:B------:R-:W-:Y:S01]  /*5fa0*/  FFMA R227, R227, UR32, R30 ;  /* 0x00000020e3e37c23 */ /* 0x000fe2000800001e */
[----:B------:R-:W-:Y:S02]  /*5fb0*/  IADD3 R30, P6, R32, UR8, RZ ;  /* 0x00000008201e7c10 */ /* 0x000fe4000ffde0ff */
[----:B------:R-:W-:Y:S02]  /*5fc0*/  PRMT R32, RZ, 0x7610, R32 ;  /* 0x00007610ff207816 */ /* 0x000fe40000000020 */
[----:B------:R-:W-:Y:S02]  /*5fd0*/  F2FP.SATFINITE.E4M3.F32.PACK_AB_MERGE_C R227, RZ, R227, RZ ;  /* 0x000000e3ffe3723e */ /* 0x000fe400048070ff */
[----:B------:R-:W-:-:S03]  /*5fe0*/  IADD3.X R31, R33, UR9, R37, P6, !PT ;  /* 0x00000009211f7c10 */ /* 0x000fc6000b7fe425 */
[----:B------:R2:W-:Y:S01]  /*5ff0*/  @!P4 STG.E.U8 desc[UR20][R24.64+0x1], R227 ;  /* 0x000001e31800c986 */ /* 0x0005e2000c101114 */
[----:B------:R-:W-:Y:S05]  /*6000*/  @P5 BRA `(.L_x_46) ;  /* 0x0000000000045947 */ /* 0x000fea0003800000 */
[----:B------:R4:W5:Y:S02]  /*6010*/  LDG.E.U8 R32, desc[UR20][R30.64] ;  /* 0x000000141e207981 */ /* 0x000964000c1e1100 */
.L_x_46:
[----:B------:R-:W-:Y:S05]  /*6020*/  BSYNC B1 ;  /* 0x0000000000017941 */ /* 0x000fea0003800000 */
.L_x_45:
[----:B-----5:R-:W-:Y:S01]  /*6030*/  LOP3.LUT R32, R32, 0xff, RZ, 0xc0, !PT ;  /* 0x000000ff20207812 */ /* 0x020fe200078ec0ff */
[----:B------:R-:W-:Y:S01]  /*6040*/  BSSY B1, `(.L_x_47) ;  /* 0x000000b000017945 */ /* 0x000fe20003800000 */
[----:B------:R-:W-:Y:S02]  /*6050*/  ISETP.LT.OR P4, PT, R34, 0x2, !P2 ;  /* 0x000000022200780c */ /* 0x000fe40005781670 */
[----:B------:R-:W-:-:S05]  /*6060*/  F2FP.F16.E4M3.UNPACK_B R32, R32 ;  /* 0x00000020ff20723e */ /* 0x000fca00020006ff */
[----:B------:R-:W-:-:S05]  /*6070*/  HADD2.F32 R32, -RZ, R32.H0_H0 ;  /* 0x20000020ff207230 */ /* 0x000fca0000004100 */
[----:B------:R-:W-:Y:S01]  /*6080*/  FMUL R33, R32, UR31 ;  /* 0x0000001f20217c20 */ /* 0x000fe20008400000 */
[----:B------:R-:W-:-:S03]  /*6090*/  PRMT R32, RZ, 0x7610, R32 ;  /* 0x00007610ff207816 */ /* 0x000fc60000000020 */
[----:B------:R-:W-:-:S05]  /*60a0*/  FFMA R33, R226, UR32, R33 ;  /* 0x00000020e2217c23 */ /* 0x000fca0008000021 */
[----:B------:R-:W-:-:S05]  /*60b0*/  F2FP.SATFINITE.E4M3.F32.PACK_AB_MERGE_C R33, RZ, R33, RZ ;  /* 0x00000021ff21723e */ /* 0x000fca00048070ff */
[----:B------:R0:W-:Y:S01]  /*60c0*/  @!P5 STG.E.U8 desc[UR20][R26.64], R33 ;  /* 0x000000211a00d986 */ /* 0x0001e2000c101114 */
[----:B------:R-:W-:Y:S05]  /*60d0*/  @P4 BRA `(.L_x_48) ;  /* 0x0000000000044947 */ /* 0x000fea0003800000 */
[----:B------:R0:W5:Y:S02]  /*60e0*/  LDG.E.U8 R32, desc[UR20][R30.64+0x1] ;  /* 0x000001141e207981 */ /* 0x000164000c1e1100 */
.L_x_48:
[----:B------:R-:W-:Y:S05]  /*60f0*/  BSYNC B1 ;  /* 0x0000000000017941 */ /* 0x000fea0003800000 */
.L_x_47:
[----:B-----5:R-:W-:Y:S01]  /*6100*/  LOP3.LUT R32, R32, 0xff, RZ, 0xc0, !PT ;  /* 0x000000ff20207812 */ /* 0x020fe200078ec0ff */
[----:B------:R-:W-:Y:S01]  /*6110*/  BSSY B1, `(.L_x_49) ;  /* 0x000000b000017945 */ /* 0x000fe20003800000 */
[----:B------:R-:W-:Y:S02]  /*6120*/  ISETP.LT.OR P5, PT, R34, 0x9, !P1 ;  /* 0x000000092200780c */ /* 0x000fe40004fa1670 */
[----:B------:R-:W-:-:S05]  /*6130*/  F2FP.F16.E4M3.UNPACK_B R32, R32 ;  /* 0x00000020ff20723e */ /* 0x000fca00020006ff */
[----:B------:R-:W-:-:S05]  /*6140*/  HADD2.F32 R32, -RZ, R32.H0_H0 ;  /* 0x20000020ff207230 */ /* 0x000fca0000004100 */
[----:B------:R-:W-:-:S04]  /*6150*/  FMUL R32, R32, UR31 ;  /* 0x0000001f20207c20 */ /* 0x000fc80008400000 */
[----:B------:R-:W-:-:S05]  /*6160*/  FFMA R32, R225, UR32, R32 ;  /* 0x00000020e1207c23 */ /* 0x000fca0008000020 */
[----:B0-----:R-:W-:Y:S02]  /*6170*/  F2FP.SATFINITE.E4M3.F32.PACK_AB_MERGE_C R33, RZ, R32, RZ ;  /* 0x00000020ff21723e */ /* 0x001fe400048070ff */
[----:B------:R-:W-:-:S03]  /*6180*/  PRMT R32, RZ, 0x7610, R32 ;  /* 0x00007610ff207816 */ /* 0x000fc60000000020 */
[----:B------:R0:W-:Y:S01]  /*6190*/  @!P4 STG.E.U8 desc[UR20][R26.64+0x1], R33 ;  /* 0x000001211a00c986 */ /* 0x0001e2000c101114 */
[----:B------:R-:W-:Y:S05]  /*61a0*/  @P5 BRA `(.L_x_50) ;  /* 0x0000000000045947 */ /* 0x000fea0003800000 */
[----:B------:R0:W5:Y:S02]  /*61b0*/  LDG.E.U8 R32, desc[UR20][R28.64+0x8] ;  /* 0x000008141c207981 */ /* 0x000164000c1e1100 */
.L_x_50:
[----:B------:R-:W-:Y:S05]  /*61c0*/  BSYNC B1 ;  /* 0x0000000000017941 */ /* 0x000fea0003800000 */
.L_x_49:
[----:B-----5:R-:W-:Y:S01]  /*61d0*/  LOP3.LUT R32, R32, 0xff, RZ, 0xc0, !PT ;  /* 0x000000ff20207812 */ /* 0x020fe200078ec0ff */
[----:B------:R-:W-:Y:S01]  /*61e0*/  BSSY B1, `(.L_x_51) ;  /* 0x000000b000017945 */ /* 0x000fe20003800000 */
[----:B------:R-:W-:Y:S02]  /*61f0*/  ISETP.LT.OR P4, PT, R34, 0xa, !P1 ;  /* 0x0000000a2200780c */ /* 0x000fe40004f81670 */
[----:B------:R-:W-:-:S05]  /*6200*/  F2FP.F16.E4M3.UNPACK_B R32, R32 ;  /* 0x00000020ff20723e */ /* 0x000fca00020006ff */
[----:B------:R-:W-:-:S05]  /*6210*/  HADD2.F32 R32, -RZ, R32.H0_H0 ;  /* 0x20000020ff207230 */ /* 0x000fca0000004100 */
[----:B0-----:R-:W-:Y:S01]  /*6220*/  FMUL R33, R32, UR31 ;  /* 0x0000001f20217c20 */ /* 0x001fe20008400000 */
[----:B------:R-:W-:-:S03]  /*6230*/  PRMT R32, RZ, 0x7610, R32 ;  /* 0x00007610ff207816 */ /* 0x000fc60000000020 */
[----:B------:R-:W-:-:S05]  /*6240*/  FFMA R33, R224, UR32, R33 ;  /* 0x00000020e0217c23 */ /* 0x000fca0008000021 */
[----:B------:R-:W-:-:S05]  /*6250*/  F2FP.SATFINITE.E4M3.F32.PACK_AB_MERGE_C R33, RZ, R33, RZ ;  /* 0x00000021ff21723e */ /* 0x000fca00048070ff */
[----:B------:R0:W-:Y:S01]  /*6260*/  @!P5 STG.E.U8 desc[UR20][R24.64+0x8], R33 ;  /* 0x000008211800d986 */ /* 0x0001e2000c101114 */
[----:B------:R-:W-:Y:S05]  /*6270*/  @P4 BRA `(.L_x_52) ;  /* 0x0000000000044947 */ /* 0x000fea0003800000 */
[----:B------:R0:W5:Y:S02]  /*6280*/  LDG.E.U8 R32, desc[UR20][R28.64+0x9] ;  /* 0x000009141c207981 */ /* 0x000164000c1e1100 */
.L_x_52:
[----:B------:R-:W-:Y:S05]  /*6290*/  BSYNC B1 ;  /* 0x0000000000017941 */ /* 0x000fea0003800000 */
.L_x_51:
        /* <DEDUP_REMOVED lines=12> */
.L_x_54:
[----:B------:R-:W-:Y:S05]  /*6360*/  BSYNC B1 ;  /* 0x0000000000017941 */ /* 0x000fea0003800000 */
.L_x_53:
        /* <DEDUP_REMOVED lines=12> */
.L_x_56:
[----:B------:R-:W-:Y:S05]  /*6430*/  BSYNC B1 ;  /* 0x0000000000017941 */ /* 0x000fea0003800000 */
.L_x_55:
        /* <DEDUP_REMOVED lines=12> */
.L_x_58:
[----:B------:R-:W-:Y:S05]  /*6500*/  BSYNC B1 ;  /* 0x0000000000017941 */ /* 0x000fea0003800000 */
.L_x_57:
        /* <DEDUP_REMOVED lines=12> */
.L_x_60:
[----:B------:R-:W-:Y:S05]  /*65d0*/  BSYNC B1 ;  /* 0x0000000000017941 */ /* 0x000fea0003800000 */
.L_x_59:
        /* <DEDUP_REMOVED lines=12> */
.L_x_62:
[----:B------:R-:W-:Y:S05]  /*66a0*/  BSYNC B1 ;  /* 0x0000000000017941 */ /* 0x000fea0003800000 */
.L_x_61:
        /* <DEDUP_REMOVED lines=12> */
.L_x_64:
[----:B------:R-:W-:Y:S05]  /*6770*/  BSYNC B1 ;  /* 0x0000000000017941 */ /* 0x000fea0003800000 */
.L_x_63:
        /* <DEDUP_REMOVED lines=12> */
.L_x_66:
[----:B------:R-:W-:Y:S05]  /*6840*/  BSYNC B1 ;  /* 0x0000000000017941 */ /* 0x000fea0003800000 */
.L_x_65:
        /* <DEDUP_REMOVED lines=12> */
.L_x_68:
[----:B------:R-:W-:Y:S05]  /*6910*/  BSYNC B1 ;  /* 0x0000000000017941 */ /* 0x000fea0003800000 */
.L_x_67:
        /* <DEDUP_REMOVED lines=12> */
.L_x_70:
[----:B------:R-:W-:Y:S05]  /*69e0*/  BSYNC B1 ;  /* 0x0000000000017941 */ /* 0x000fea0003800000 */
.L_x_69:
        /* <DEDUP_REMOVED lines=12> */
.L_x_72:
[----:B------:R-:W-:Y:S05]  /*6ab0*/  BSYNC B1 ;  /* 0x0000000000017941 */ /* 0x000fea0003800000 */
.L_x_71:
        /* <DEDUP_REMOVED lines=12> */
.L_x_74:
[----:B------:R-:W-:Y:S05]  /*6b80*/  BSYNC B1 ;  /* 0x0000000000017941 */ /* 0x000fea0003800000 */
.L_x_73:
        /* <DEDUP_REMOVED lines=12> */
.L_x_76:
[----:B------:R-:W-:Y:S05]  /*6c50*/  BSYNC B1 ;  /* 0x0000000000017941 */ /* 0x000fea0003800000 */
.L_x_75:
        /* <DEDUP_REMOVED lines=12> */
.L_x_78:
[----:B------:R-:W-:Y:S05]  /*6d20*/  BSYNC B1 ;  /* 0x0000000000017941 */ /* 0x000fea0003800000 */
.L_x_77:
        /* <DEDUP_REMOVED lines=12> */
.L_x_80:
[----:B------:R-:W-:Y:S05]  /*6df0*/  BSYNC B1 ;  /* 0x0000000000017941 */ /* 0x000fea0003800000 */
.L_x_79:
        /* <DEDUP_REMOVED lines=12> */
.L_x_82:
[----:B------:R-:W-:Y:S05]  /*6ec0*/  BSYNC B1 ;  /* 0x0000000000017941 */ /* 0x000fea0003800000 */
.L_x_81:
        /* <DEDUP_REMOVED lines=12> */
.L_x_84:
[----:B------:R-:W-:Y:S05]  /*6f90*/  BSYNC B1 ;  /* 0x0000000000017941 */ /* 0x000fea0003800000 */
.L_x_83:
        /* <DEDUP_REMOVED lines=12> */
.L_x_86:
[----:B------:R-:W-:Y:S05]  /*7060*/  BSYNC B1 ;  /* 0x0000000000017941 */ /* 0x000fea0003800000 */
.L_x_85:
        /* <DEDUP_REMOVED lines=12> */
.L_x_88:
[----:B------:R-:W-:Y:S05]  /*7130*/  BSYNC B1 ;  /* 0x0000000000017941 */ /* 0x000fea0003800000 */
.L_x_87:
        /* <DEDUP_REMOVED lines=12> */
.L_x_90:
[----:B------:R-:W-:Y:S05]  /*7200*/  BSYNC B1 ;  /* 0x0000000000017941 */ /* 0x000fea0003800000 */
.L_x_89:
        /* <DEDUP_REMOVED lines=12> */
.L_x_92:
[----:B------:R-:W-:Y:S05]  /*72d0*/  BSYNC B1 ;  /* 0x0000000000017941 */ /* 0x000fea0003800000 */
.L_x_91:
        /* <DEDUP_REMOVED lines=12> */
.L_x_94:
[----:B------:R-:W-:Y:S05]  /*73a0*/  BSYNC B1 ;  /* 0x0000000000017941 */ /* 0x000fea0003800000 */
.L_x_93:
        /* <DEDUP_REMOVED lines=12> */
.L_x_96:
[----:B------:R-:W-:Y:S05]  /*7470*/  BSYNC B1 ;  /* 0x0000000000017941 */ /* 0x000fea0003800000 */
.L_x_95:
        /* <DEDUP_REMOVED lines=12> */
.L_x_98:
[----:B------:R-:W-:Y:S05]  /*7540*/  BSYNC B1 ;  /* 0x0000000000017941 */ /* 0x000fea0003800000 */
.L_x_97:
        /* <DEDUP_REMOVED lines=12> */
.L_x_100:
[----:B------:R-:W-:Y:S05]  /*7610*/  BSYNC B1 ;  /* 0x0000000000017941 */ /* 0x000fea0003800000 */
.L_x_99:
        /* <DEDUP_REMOVED lines=12> */
.L_x_102:
[----:B------:R-:W-:Y:S05]  /*76e0*/  BSYNC B1 ;  /* 0x0000000000017941 */ /* 0x000fea0003800000 */
.L_x_101:
        /* <DEDUP_REMOVED lines=12> */
.L_x_104:
[----:B------:R-:W-:Y:S05]  /*77b0*/  BSYNC B1 ;  /* 0x0000000000017941 */ /* 0x000fea0003800000 */
.L_x_103:
        /* <DEDUP_REMOVED lines=12> */
.L_x_106:
[----:B------:R-:W-:Y:S05]  /*7880*/  BSYNC B1 ;  /* 0x0000000000017941 */ /* 0x000fea0003800000 */
.L_x_105:
        /* <DEDUP_REMOVED lines=12> */
.L_x_108:
[----:B------:R-:W-:Y:S05]  /*7950*/  BSYNC B1 ;  /* 0x0000000000017941 */ /* 0x000fea0003800000 */
.L_x_107:
        /* <DEDUP_REMOVED lines=12> */
.L_x_110:
[----:B------:R-:W-:Y:S05]  /*7a20*/  BSYNC B1 ;  /* 0x0000000000017941 */ /* 0x000fea0003800000 */
.L_x_109:
        /* <DEDUP_REMOVED lines=12> */
.L_x_112:
[----:B------:R-:W-:Y:S05]  /*7af0*/  BSYNC B1 ;  /* 0x0000000000017941 */ /* 0x000fea0003800000 */
.L_x_111:
        /* <DEDUP_REMOVED lines=12> */
.L_x_114:
[----:B------:R-:W-:Y:S05]  /*7bc0*/  BSYNC B1 ;  /* 0x0000000000017941 */ /* 0x000fea0003800000 */
.L_x_113:
        /* <DEDUP_REMOVED lines=12> */
.L_x_116:
[----:B------:R-:W-:Y:S05]  /*7c90*/  BSYNC B1 ;  /* 0x0000000000017941 */ /* 0x000fea0003800000 */
.L_x_115:
        /* <DEDUP_REMOVED lines=12> */
.L_x_118:
[----:B------:R-:W-:Y:S05]  /*7d60*/  BSYNC B1 ;  /* 0x0000000000017941 */ /* 0x000fea0003800000 */
.L_x_117:
        /* <DEDUP_REMOVED lines=12> */
.L_x_120:
[----:B------:R-:W-:Y:S05]  /*7e30*/  BSYNC B1 ;  /* 0x0000000000017941 */ /* 0x000fea0003800000 */
.L_x_119:
        /* <DEDUP_REMOVED lines=12> */
.L_x_122:
[----:B------:R-:W-:Y:S05]  /*7f00*/  BSYNC B1 ;  /* 0x0000000000017941 */ /* 0x000fea0003800000 */
.L_x_121:
        /* <DEDUP_REMOVED lines=12> */
.L_x_124:
[----:B------:R-:W-:Y:S05]  /*7fd0*/  BSYNC B1 ;  /* 0x0000000000017941 */ /* 0x000fea0003800000 */
.L_x_123:
        /* <DEDUP_REMOVED lines=12> */
.L_x_126:
[----:B------:R-:W-:Y:S05]  /*80a0*/  BSYNC B1 ;  /* 0x0000000000017941 */ /* 0x000fea0003800000 */
.L_x_125:
        /* <DEDUP_REMOVED lines=12> */
.L_x_128:
[----:B------:R-:W-:Y:S05]  /*8170*/  BSYNC B1 ;  /* 0x0000000000017941 */ /* 0x000fea0003800000 */
.L_x_127:
        /* <DEDUP_REMOVED lines=12> */
.L_x_130:
[----:B------:R-:W-:Y:S05]  /*8240*/  BSYNC B1 ;  /* 0x0000000000017941 */ /* 0x000fea0003800000 */
.L_x_129:
        /* <DEDUP_REMOVED lines=12> */
.L_x_132:
[----:B------:R-:W-:Y:S05]  /*8310*/  BSYNC B1 ;  /* 0x0000000000017941 */ /* 0x000fea0003800000 */
.L_x_131:
        /* <DEDUP_REMOVED lines=12> */
.L_x_134:
[----:B------:R-:W-:Y:S05]  /*83e0*/  BSYNC B1 ;  /* 0x0000000000017941 */ /* 0x000fea0003800000 */
.L_x_133:
        /* <DEDUP_REMOVED lines=12> */
.L_x_136:
[----:B------:R-:W-:Y:S05]  /*84b0*/  BSYNC B1 ;  /* 0x0000000000017941 */ /* 0x000fea0003800000 */
.L_x_135:
        /* <DEDUP_REMOVED lines=12> */
.L_x_138:
[----:B------:R-:W-:Y:S05]  /*8580*/  BSYNC B1 ;  /* 0x0000000000017941 */ /* 0x000fea0003800000 */
.L_x_137:
        /* <DEDUP_REMOVED lines=12> */
.L_x_140:
[----:B------:R-:W-:Y:S05]  /*8650*/  BSYNC B1 ;  /* 0x0000000000017941 */ /* 0x000fea0003800000 */
.L_x_139:
        /* <DEDUP_REMOVED lines=12> */
.L_x_142:
[----:B------:R-:W-:Y:S05]  /*8720*/  BSYNC B1 ;  /* 0x0000000000017941 */ /* 0x000fea0003800000 */
.L_x_141:
        /* <DEDUP_REMOVED lines=12> */
.L_x_144:
[----:B------:R-:W-:Y:S05]  /*87f0*/  BSYNC B1 ;  /* 0x0000000000017941 */ /* 0x000fea0003800000 */
.L_x_143:
        /* <DEDUP_REMOVED lines=12> */
.L_x_146:
[----:B------:R-:W-:Y:S05]  /*88c0*/  BSYNC B1 ;  /* 0x0000000000017941 */ /* 0x000fea0003800000 */
.L_x_145:
        /* <DEDUP_REMOVED lines=12> */
.L_x_148:
[----:B------:R-:W-:Y:S05]  /*8990*/  BSYNC B1 ;  /* 0x0000000000017941 */ /* 0x000fea0003800000 */
.L_x_147:
        /* <DEDUP_REMOVED lines=12> */
.L_x_150:
[----:B------:R-:W-:Y:S05]  /*8a60*/  BSYNC B1 ;  /* 0x0000000000017941 */ /* 0x000fea0003800000 */
.L_x_149:
        /* <DEDUP_REMOVED lines=12> */
.L_x_152:
[----:B------:R-:W-:Y:S05]  /*8b30*/  BSYNC B1 ;  /* 0x0000000000017941 */ /* 0x000fea0003800000 */
.L_x_151:
        /* <DEDUP_REMOVED lines=12> */
.L_x_154:
[----:B------:R-:W-:Y:S05]  /*8c00*/  BSYNC B1 ;  /* 0x0000000000017941 */ /* 0x000fea0003800000 */
.L_x_153:
        /* <DEDUP_REMOVED lines=12> */
.L_x_156:
[----:B------:R-:W-:Y:S05]  /*8cd0*/  BSYNC B1 ;  /* 0x0000000000017941 */ /* 0x000fea0003800000 */
.L_x_155:
        /* <DEDUP_REMOVED lines=12> */
.L_x_158:
[----:B------:R-:W-:Y:S05]  /*8da0*/  BSYNC B1 ;  /* 0x0000000000017941 */ /* 0x000fea0003800000 */
.L_x_157:
        /* <DEDUP_REMOVED lines=12> */
.L_x_160:
[----:B------:R-:W-:Y:S05]  /*8e70*/  BSYNC B1 ;  /* 0x0000000000017941 */ /* 0x000fea0003800000 */
.L_x_159:
        /* <DEDUP_REMOVED lines=12> */
.L_x_162:
[----:B------:R-:W-:Y:S05]  /*8f40*/  BSYNC B1 ;  /* 0x0000000000017941 */ /* 0x000fea0003800000 */
.L_x_161:
        /* <DEDUP_REMOVED lines=12> */
.L_x_164:
[----:B------:R-:W-:Y:S05]  /*9010*/  BSYNC B1 ;  /* 0x0000000000017941 */ /* 0x000fea0003800000 */
.L_x_163:
        /* <DEDUP_REMOVED lines=12> */
.L_x_166:
[----:B------:R-:W-:Y:S05]  /*90e0*/  BSYNC B1 ;  /* 0x0000000000017941 */ /* 0x000fea0003800000 */
.L_x_165:
        /* <DEDUP_REMOVED lines=12> */
.L_x_168:
[----:B------:R-:W-:Y:S05]  /*91b0*/  BSYNC B1 ;  /* 0x0000000000017941 */ /* 0x000fea0003800000 */
.L_x_167:
        /* <DEDUP_REMOVED lines=12> */
.L_x_170:
[----:B------:R-:W-:Y:S05]  /*9280*/  BSYNC B1 ;  /* 0x0000000000017941 */ /* 0x000fea0003800000 */
.L_x_169:
        /* <DEDUP_REMOVED lines=12> */
.L_x_172:
[----:B------:R-:W-:Y:S05]  /*9350*/  BSYNC B1 ;  /* 0x0000000000017941 */ /* 0x000fea0003800000 */
.L_x_171:
        /* <DEDUP_REMOVED lines=12> */
.L_x_174:
[----:B------:R-:W-:Y:S05]  /*9420*/  BSYNC B1 ;  /* 0x0000000000017941 */ /* 0x000fea0003800000 */
.L_x_173:
        /* <DEDUP_REMOVED lines=12> */
.L_x_176:
[----:B------:R-:W-:Y:S05]  /*94f0*/  BSYNC B1 ;  /* 0x0000000000017941 */ /* 0x000fea0003800000 */
.L_x_175:
        /* <DEDUP_REMOVED lines=12> */
.L_x_178:
[----:B------:R-:W-:Y:S05]  /*95c0*/  BSYNC B1 ;  /* 0x0000000000017941 */ /* 0x000fea0003800000 */
.L_x_177:
        /* <DEDUP_REMOVED lines=12> */
.L_x_180:
[----:B------:R-:W-:Y:S05]  /*9690*/  BSYNC B1 ;  /* 0x0000000000017941 */ /* 0x000fea0003800000 */
.L_x_179:
        /* <DEDUP_REMOVED lines=12> */
.L_x_182:
[----:B------:R-:W-:Y:S05]  /*9760*/  BSYNC B1 ;  /* 0x0000000000017941 */ /* 0x000fea0003800000 */
.L_x_181:
        /* <DEDUP_REMOVED lines=12> */
.L_x_184:
[----:B------:R-:W-:Y:S05]  /*9830*/  BSYNC B1 ;  /* 0x0000000000017941 */ /* 0x000fea0003800000 */
.L_x_183:
        /* <DEDUP_REMOVED lines=12> */
.L_x_186:
[----:B------:R-:W-:Y:S05]  /*9900*/  BSYNC B1 ;  /* 0x0000000000017941 */ /* 0x000fea0003800000 */
.L_x_185:
        /* <DEDUP_REMOVED lines=12> */
.L_x_188:
[----:B------:R-:W-:Y:S05]  /*99d0*/  BSYNC B1 ;  /* 0x0000000000017941 */ /* 0x000fea0003800000 */
.L_x_187:
        /* <DEDUP_REMOVED lines=12> */
.L_x_190:
[----:B------:R-:W-:Y:S05]  /*9aa0*/  BSYNC B1 ;  /* 0x0000000000017941 */ /* 0x000fea0003800000 */
.L_x_189:
        /* <DEDUP_REMOVED lines=12> */
.L_x_192:
[----:B------:R-:W-:Y:S05]  /*9b70*/  BSYNC B1 ;  /* 0x0000000000017941 */ /* 0x000fea0003800000 */
.L_x_191:
        /* <DEDUP_REMOVED lines=12> */
.L_x_194:
[----:B------:R-:W-:Y:S05]  /*9c40*/  BSYNC B1 ;  /* 0x0000000000017941 */ /* 0x000fea0003800000 */
.L_x_193:
        /* <DEDUP_REMOVED lines=12> */
.L_x_196:
[----:B------:R-:W-:Y:S05]  /*9d10*/  BSYNC B1 ;  /* 0x0000000000017941 */ /* 0x000fea0003800000 */
.L_x_195:
[----:B-----5:R-:W-:Y:S01]  /*9d20*/  LOP3.LUT R32, R32, 0xff, RZ, 0xc0, !PT ;  /* 0x000000ff20207812 */ /* 0x020fe200078ec0ff */
[----:B------:R-:W-:Y:S01]  /*9d30*/  BSSY B1, `(.L_x_197) ;  /* 0x000000b000017945 */ /* 0x000fe20003800000 */
[----:B------:R-:W-:Y:S02]  /*9d40*/  ISETP.LT.OR P5, PT, R34, 0x99, !P2 ;  /* 0x000000992200780c */ /* 0x000fe400057a1670 */
[----:B------:R-:W-:-:S05]  /*9d50*/  F2FP.F16.E4M3.UNPACK_B R32, R32 ;  /* 0x00000020ff20723e */ /* 0x000fca00020006ff */
[----:B------:R-:W-:-:S05]  /*9d60*/  HADD2.F32 R32, -RZ, R32.H0_H0 ;  /* 0x20000020ff207230 */ /* 0x000fca0000004100 */
[----:B------:R-:W-:-:S04]  /*9d70*/  FMUL R32, R32, UR31 ;  /* 0x0000001f20207c20 */ /* 0x000fc80008400000 */
[----:B------:R-:W-:Y:S01]  /*9d80*/  FFMA R32, R23, UR32, R32 ;  /* 0x0000002017207c23 */ /* 0x000fe20008000020 */
[----:B------:R-:W-:-:S04]  /*9d90*/  PRMT R23, RZ, 0x7610, R23 ;  /* 0x00007610ff177816 */ /* 0x000fc80000000017 */
[----:B0-----:R-:W-:-:S05]  /*9da0*/  F2FP.SATFINITE.E4M3.F32.PACK_AB_MERGE_C R33, RZ, R32, RZ ;  /* 0x00000020ff21723e */ /* 0x001fca00048070ff */
[----:B------:R0:W-:Y:S01]  /*9db0*/  @!P4 STG.E.U8 desc[UR20][R24.64+0x99], R33 ;  /* 0x000099211800c986 */ /* 0x0001e2000c101114 */
[----:B------:R-:W-:Y:S05]  /*9dc0*/  @P5 BRA `(.L_x_198) ;  /* 0x0000000000045947 */ /* 0x000fea0003800000 */
[----:B------:R0:W5:Y:S02]  /*9dd0*/  LDG.E.U8 R23, desc[UR20][R30.64+0x98] ;  /* 0x000098141e177981 */ /* 0x000164000c1e1100 */
.L_x_198:
[----:B------:R-:W-:Y:S05]  /*9de0*/  BSYNC B1 ;  /* 0x0000000000017941 */ /* 0x000fea0003800000 */
.L_x_197:
        /* <DEDUP_REMOVED lines=8> */
[----:B------:R-:W-:-:S05]  /*9e70*/  F2FP.SATFINITE.E4M3.F32.PACK_AB_MERGE_C R23, RZ, R23, RZ ;  /* 0x00000017ff17723e */ /* 0x000fca00048070ff */
[----:B------:R0:W-:Y:S01]  /*9e80*/  @!P5 STG.E.U8 desc[UR20][R26.64+0x98], R23 ;  /* 0x000098171a00d986 */ /* 0x0001e2000c101114 */
[----:B------:R-:W-:Y:S05]  /*9e90*/  @P4 BRA `(.L_x_200) ;  /* 0x0000000000044947 */ /* 0x000fea0003800000 */
[----:B------:R0:W5:Y:S02]  /*9ea0*/  LDG.E.U8 R22, desc[UR20][R30.64+0x99] ;  /* 0x000099141e167981 */ /* 0x000164000c1e1100 */
.L_x_200:
[----:B------:R-:W-:Y:S05]  /*9eb0*/  BSYNC B1 ;  /* 0x0000000000017941 */ /* 0x000fea0003800000 */
.L_x_199:
        /* <DEDUP_REMOVED lines=12> */
.L_x_202:
[----:B------:R-:W-:Y:S05]  /*9f80*/  BSYNC B1 ;  /* 0x0000000000017941 */ /* 0x000fea0003800000 */
.L_x_201:
        /* <DEDUP_REMOVED lines=12> */
.L_x_204:
[----:B------:R-:W-:Y:S05]  /*a050*/  BSYNC B1 ;  /* 0x0000000000017941 */ /* 0x000fea0003800000 */
.L_x_203:
        /* <DEDUP_REMOVED lines=12> */
.L_x_206:
[----:B------:R-:W-:Y:S05]  /*a120*/  BSYNC B1 ;  /* 0x0000000000017941 */ /* 0x000fea0003800000 */
.L_x_205:
        /* <DEDUP_REMOVED lines=12> */
.L_x_208:
[----:B------:R-:W-:Y:S05]  /*a1f0*/  BSYNC B1 ;  /* 0x0000000000017941 */ /* 0x000fea0003800000 */
.L_x_207:
        /* <DEDUP_REMOVED lines=12> */
.L_x_210:
[----:B------:R-:W-:Y:S05]  /*a2c0*/  BSYNC B1 ;  /* 0x0000000000017941 */ /* 0x000fea0003800000 */
.L_x_209:
        /* <DEDUP_REMOVED lines=12> */
.L_x_212:
[----:B------:R-:W-:Y:S05]  /*a390*/  BSYNC B1 ;  /* 0x0000000000017941 */ /* 0x000fea0003800000 */
.L_x_211:
        /* <DEDUP_REMOVED lines=12> */
.L_x_214:
[----:B------:R-:W-:Y:S05]  /*a460*/  BSYNC B1 ;  /* 0x0000000000017941 */ /* 0x000fea0003800000 */
.L_x_213:
        /* <DEDUP_REMOVED lines=12> */
.L_x_216:
[----:B------:R-:W-:Y:S05]  /*a530*/  BSYNC B1 ;  /* 0x0000000000017941 */ /* 0x000fea0003800000 */
.L_x_215:
        /* <DEDUP_REMOVED lines=12> */
.L_x_218:
[----:B------:R-:W-:Y:S05]  /*a600*/  BSYNC B1 ;  /* 0x0000000000017941 */ /* 0x000fea0003800000 */
.L_x_217:
        /* <DEDUP_REMOVED lines=12> */
.L_x_220:
[----:B------:R-:W-:Y:S05]  /*a6d0*/  BSYNC B1 ;  /* 0x0000000000017941 */ /* 0x000fea0003800000 */
.L_x_219:
        /* <DEDUP_REMOVED lines=12> */
.L_x_222:
[----:B------:R-:W-:Y:S05]  /*a7a0*/  BSYNC B1 ;  /* 0x0000000000017941 */ /* 0x000fea0003800000 */
.L_x_221:
        /* <DEDUP_REMOVED lines=12> */
.L_x_224:
[----:B------:R-:W-:Y:S05]  /*a870*/  BSYNC B1 ;  /* 0x0000000000017941 */ /* 0x000fea0003800000 */
.L_x_223:
        /* <DEDUP_REMOVED lines=12> */
.L_x_226:
[----:B------:R-:W-:Y:S05]  /*a940*/  BSYNC B1 ;  /* 0x0000000000017941 */ /* 0x000fea0003800000 */
.L_x_225:
        /* <DEDUP_REMOVED lines=12> */
.L_x_228:
[----:B------:R-:W-:Y:S05]  /*aa10*/  BSYNC B1 ;  /* 0x0000000000017941 */ /* 0x000fea0003800000 */
.L_x_227:
        /* <DEDUP_REMOVED lines=12> */
.L_x_230:
[----:B------:R-:W-:Y:S05]  /*aae0*/  BSYNC B1 ;  /* 0x0000000000017941 */ /* 0x000fea0003800000 */
.L_x_229:
        /* <DEDUP_REMOVED lines=12> */
.L_x_232:
[----:B------:R-:W-:Y:S05]  /*abb0*/  BSYNC B1 ;  /* 0x0000000000017941 */ /* 0x000fea0003800000 */
.L_x_231:
        /* <DEDUP_REMOVED lines=12> */
.L_x_234:
[----:B------:R-:W-:Y:S05]  /*ac80*/  BSYNC B1 ;  /* 0x0000000000017941 */ /* 0x000fea0003800000 */
.L_x_233:
        /* <DEDUP_REMOVED lines=12> */
.L_x_236:
[----:B------:R-:W-:Y:S05]  /*ad50*/  BSYNC B1 ;  /* 0x0000000000017941 */ /* 0x000fea0003800000 */
.L_x_235:
        /* <DEDUP_REMOVED lines=12> */
.L_x_238:
[----:B------:R-:W-:Y:S05]  /*ae20*/  BSYNC B1 ;  /* 0x0000000000017941 */ /* 0x000fea0003800000 */
.L_x_237:
        /* <DEDUP_REMOVED lines=12> */
.L_x_240:
[----:B------:R-:W-:Y:S05]  /*aef0*/  BSYNC B1 ;  /* 0x0000000000017941 */ /* 0x000fea0003800000 */
.L_x_239:
[----:B-----5:R-:W-:Y:S01]  /*af00*/  LOP3.LUT R2, R2, 0xff, RZ, 0xc0, !PT ;  /* 0x000000ff02027812 */ /* 0x020fe200078ec0ff */
[----:B------:R-:W-:Y:S01]  /*af10*/  BSSY B1, `(.L_x_241) ;  /* 0x000000b000017945 */ /* 0x000fe20003800000 */
[----:B------:R-:W-:Y:S02]  /*af20*/  ISETP.LT.OR P5, PT, R34, 0xc9, !P1 ;  /* 0x000000c92200780c */ /* 0x000fe40004fa1670 */
[----:B------:R-:W-:-:S05]  /*af30*/  F2FP.F16.E4M3.UNPACK_B R2, R2 ;  /* 0x00000002ff02723e */ /* 0x000fca00020006ff */
[----:B------:R-:W-:-:S05]  /*af40*/  HADD2.F32 R2, -RZ, R2.H0_H0 ;  /* 0x20000002ff027230 */ /* 0x000fca0000004100 */
[----:B0-----:R-:W-:-:S04]  /*af50*/  FMUL R3, R2, UR31 ;  /* 0x0000001f02037c20 */ /* 0x001fc80008400000 */
[----:B------:R-:W-:Y:S01]  /*af60*/  FFMA R3, R0, UR32, R3 ;  /* 0x0000002000037c23 */ /* 0x000fe20008000003 */
[----:B------:R-:W-:-:S04]  /*af70*/  PRMT R0, RZ, 0x7610, R0 ;  /* 0x00007610ff007816 */ /* 0x000fc80000000000 */
[----:B------:R-:W-:-:S05]  /*af80*/  F2FP.SATFINITE.E4M3.F32.PACK_AB_MERGE_C R3, RZ, R3, RZ ;  /* 0x00000003ff03723e */ /* 0x000fca00048070ff */
[----:B------:R0:W-:Y:S01]  /*af90*/  @!P4 STG.E.U8 desc[UR20][R26.64+0xc1], R3 ;  /* 0x0000c1031a00c986 */ /* 0x0001e2000c101114 */
[----:B------:R-:W-:Y:S05]  /*afa0*/  @P5 BRA `(.L_x_242) ;  /* 0x0000000000045947 */ /* 0x000fea0003800000 */
[----:B------:R0:W5:Y:S02]  /*afb0*/  LDG.E.U8 R0, desc[UR20][R28.64+0xc8] ;  /* 0x0000c8141c007981 */ /* 0x000164000c1e1100 */
.L_x_242:
[----:B------:R-:W-:Y:S05]  /*afc0*/  BSYNC B1 ;  /* 0x0000000000017941 */ /* 0x000fea0003800000 */
.L_x_241:
[----:B------:R-:W2:Y:S01]  /*afd0*/  LDL.LU R2, [R1] ;  /* 0x0000000001027983 */ /* 0x000ea20000300800 */
[----:B-----5:R-:W-:Y:S01]  /*afe0*/  LOP3.LUT R0, R0, 0xff, RZ, 0xc0, !PT ;  /* 0x000000ff00007812 */ /* 0x020fe200078ec0ff */
[----:B------:R-:W-:Y:S01]  /*aff0*/  BSSY B1, `(.L_x_243) ;  /* 0x000000b000017945 */ /* 0x000fe20003800000 */
[----:B------:R-:W-:Y:S02]  /*b000*/  ISETP.LT.OR P4, PT, R34, 0xca, !P1 ;  /* 0x000000ca2200780c */ /* 0x000fe40004f81670 */
[----:B------:R-:W-:-:S05]  /*b010*/  F2FP.F16.E4M3.UNPACK_B R0, R0 ;  /* 0x00000000ff00723e */ /* 0x000fca00020006ff */
[----:B------:R-:W-:-:S05]  /*b020*/  HADD2.F32 R0, -RZ, R0.H0_H0 ;  /* 0x20000000ff007230 */ /* 0x000fca0000004100 */
[----:B------:R-:W-:-:S04]  /*b030*/  FMUL R0, R0, UR31 ;  /* 0x0000001f00007c20 */ /* 0x000fc80008400000 */
[----:B--2---:R-:W-:-:S05]  /*b040*/  FFMA R0, R2, UR32, R0 ;  /* 0x0000002002007c23 */ /* 0x004fca0008000000 */
[----:B0-----:R-:W-:Y:S02]  /*b050*/  F2FP.SATFINITE.E4M3.F32.PACK_AB_MERGE_C R3, RZ, R0, RZ ;  /* 0x00000000ff03723e */ /* 0x001fe400048070ff */
[----:B------:R-:W-:-:S03]  /*b060*/  PRMT R0, RZ, 0x7610, R0 ;  /* 0x00007610ff007816 */ /* 0x000fc60000000000 */
[----:B------:R0:W-:Y:S01]  /*b070*/  @!P5 STG.E.U8 desc[UR20][R24.64+0xc8], R3 ;  /* 0x0000c8031800d986 */ /* 0x0001e2000c101114 */
[----:B------:R-:W-:Y:S05]  /*b080*/  @P4 BRA `(.L_x_244) ;  /* 0x0000000000044947 */ /* 0x000fea0003800000 */
[----:B------:R2:W5:Y:S02]  /*b090*/  LDG.E.U8 R0, desc[UR20][R28.64+0xc9] ;  /* 0x0000c9141c007981 */ /* 0x000564000c1e1100 */
.L_x_244:
[----:B------:R-:W-:Y:S05]  /*b0a0*/  BSYNC B1 ;  /* 0x0000000000017941 */ /* 0x000fea0003800000 */
.L_x_243:
[----:B------:R-:W3:Y:S01]  /*b0b0*/  LDL.LU R2, [R1+0x4] ;  /* 0x0000040001027983 */ /* 0x000ee20000300800 */
[----:B-----5:R-:W-:Y:S01]  /*b0c0*/  LOP3.LUT R0, R0, 0xff, RZ, 0xc0, !PT ;  /* 0x000000ff00007812 */ /* 0x020fe200078ec0ff */
[----:B------:R-:W-:Y:S01]  /*b0d0*/  BSSY B1, `(.L_x_245) ;  /* 0x000000b000017945 */ /* 0x000fe20003800000 */
[----:B------:R-:W-:Y:S02]  /*b0e0*/  ISETP.LT.OR P5, PT, R34, 0xc9, !P2 ;  /* 0x000000c92200780c */ /* 0x000fe400057a1670 */
[----:B------:R-:W-:-:S05]  /*b0f0*/  F2FP.F16.E4M3.UNPACK_B R0, R0 ;  /* 0x00000000ff00723e */ /* 0x000fca00020006ff */
[----:B------:R-:W-:-:S05]  /*b100*/  HADD2.F32 R0, -RZ, R0.H0_H0 ;  /* 0x20000000ff007230 */ /* 0x000fca0000004100 */
[----:B------:R-:W-:-:S04]  /*b110*/  FMUL R0, R0, UR31 ;  /* 0x0000001f00007c20 */ /* 0x000fc80008400000 */
[----:B---3--:R-:W-:-:S05]  /*b120*/  FFMA R0, R2, UR32, R0 ;  /* 0x0000002002007c23 */ /* 0x008fca0008000000 */
[----:B0-----:R-:W-:Y:S02]  /*b130*/  F2FP.SATFINITE.E4M3.F32.PACK_AB_MERGE_C R3, RZ, R0, RZ ;  /* 0x00000000ff03723e */ /* 0x001fe400048070ff */
[----:B------:R-:W-:-:S03]  /*b140*/  PRMT R0, RZ, 0x7610, R0 ;  /* 0x00007610ff007816 */ /* 0x000fc60000000000 */
[----:B------:R0:W-:Y:S01]  /*b150*/  @!P4 STG.E.U8 desc[UR20][R24.64+0xc9], R3 ;  /* 0x0000c9031800c986 */ /* 0x0001e2000c101114 */
[----:B------:R-:W-:Y:S05]  /*b160*/  @P5 BRA `(.L_x_246) ;  /* 0x0000000000045947 */ /* 0x000fea0003800000 */
[----:B------:R3:W5:Y:S02]  /*b170*/  LDG.E.U8 R0, desc[UR20][R30.64+0xc8] ;  /* 0x0000c8141e007981 */ /* 0x000764000c1e1100 */
.L_x_246:
[----:B------:R-:W-:Y:S05]  /*b180*/  BSYNC B1 ;  /* 0x0000000000017941 */ /* 0x000fea0003800000 */
.L_x_245:
[----:B------:R-:W2:Y:S01]  /*b190*/  LDL.LU R2, [R1+0x8] ;  /* 0x0000080001027983 */ /* 0x000ea20000300800 */
        /* <DEDUP_REMOVED lines=12> */
.L_x_248:
[----:B------:R-:W-:Y:S05]  /*b260*/  BSYNC B1 ;  /* 0x0000000000017941 */ /* 0x000fea0003800000 */
.L_x_247:
        /* <DEDUP_REMOVED lines=13> */
.L_x_250:
[----:B------:R-:W-:Y:S05]  /*b340*/  BSYNC B1 ;  /* 0x0000000000017941 */ /* 0x000fea0003800000 */
.L_x_249:
        /* <DEDUP_REMOVED lines=13> */
.L_x_252:
[----:B------:R-:W-:Y:S05]  /*b420*/  BSYNC B1 ;  /* 0x0000000000017941 */ /* 0x000fea0003800000 */
.L_x_251:
        /* <DEDUP_REMOVED lines=13> */
.L_x_254:
[----:B------:R-:W-:Y:S05]  /*b500*/  BSYNC B1 ;  /* 0x0000000000017941 */ /* 0x000fea0003800000 */
.L_x_253:
        /* <DEDUP_REMOVED lines=13> */
.L_x_256:
[----:B------:R-:W-:Y:S05]  /*b5e0*/  BSYNC B1 ;  /* 0x0000000000017941 */ /* 0x000fea0003800000 */
.L_x_255:
        /* <DEDUP_REMOVED lines=13> */
.L_x_258:
[----:B------:R-:W-:Y:S05]  /*b6c0*/  BSYNC B1 ;  /* 0x0000000000017941 */ /* 0x000fea0003800000 */
.L_x_257:
        /* <DEDUP_REMOVED lines=13> */
.L_x_260:
[----:B------:R-:W-:Y:S05]  /*b7a0*/  BSYNC B1 ;  /* 0x0000000000017941 */ /* 0x000fea0003800000 */
.L_x_259:
        /* <DEDUP_REMOVED lines=13> */
.L_x_262:
[----:B------:R-:W-:Y:S05]  /*b880*/  BSYNC B1 ;  /* 0x0000000000017941 */ /* 0x000fea0003800000 */
.L_x_261:
        /* <DEDUP_REMOVED lines=13> */
.L_x_264:
[----:B------:R-:W-:Y:S05]  /*b960*/  BSYNC B1 ;  /* 0x0000000000017941 */ /* 0x000fea0003800000 */
.L_x_263:
        /* <DEDUP_REMOVED lines=13> */
.L_x_266:
[----:B------:R-:W-:Y:S05]  /*ba40*/  BSYNC B1 ;  /* 0x0000000000017941 */ /* 0x000fea0003800000 */
.L_x_265:
        /* <DEDUP_REMOVED lines=13> */
.L_x_268:
[----:B------:R-:W-:Y:S05]  /*bb20*/  BSYNC B1 ;  /* 0x0000000000017941 */ /* 0x000fea0003800000 */
.L_x_267:
        /* <DEDUP_REMOVED lines=13> */
.L_x_270:
[----:B------:R-:W-:Y:S05]  /*bc00*/  BSYNC B1 ;  /* 0x0000000000017941 */ /* 0x000fea0003800000 */
.L_x_269:
        /* <DEDUP_REMOVED lines=13> */
.L_x_272:
[----:B------:R-:W-:Y:S05]  /*bce0*/  BSYNC B1 ;  /* 0x0000000000017941 */ /* 0x000fea0003800000 */
.L_x_271:
        /* <DEDUP_REMOVED lines=13> */
.L_x_274:
[----:B------:R-:W-:Y:S05]  /*bdc0*/  BSYNC B1 ;  /* 0x0000000000017941 */ /* 0x000fea0003800000 */
.L_x_273:
        /* <DEDUP_REMOVED lines=13> */
.L_x_276:
[----:B------:R-:W-:Y:S05]  /*bea0*/  BSYNC B1 ;  /* 0x0000000000017941 */ /* 0x000fea0003800000 */
.L_x_275:
        /* <DEDUP_REMOVED lines=13> */
.L_x_278:
[----:B------:R-:W-:Y:S05]  /*bf80*/  BSYNC B1 ;  /* 0x0000000000017941 */ /* 0x000fea0003800000 */
.L_x_277:
        /* <DEDUP_REMOVED lines=13> */
.L_x_280:
[----:B------:R-:W-:Y:S05]  /*c060*/  BSYNC B1 ;  /* 0x0000000000017941 */ /* 0x000fea0003800000 */
.L_x_279:
        /* <DEDUP_REMOVED lines=13> */
.L_x_282:
[----:B------:R-:W-:Y:S05]  /*c140*/  BSYNC B1 ;  /* 0x0000000000017941 */ /* 0x000fea0003800000 */
.L_x_281:
        /* <DEDUP_REMOVED lines=13> */
.L_x_284:
[----:B------:R-:W-:Y:S05]  /*c220*/  BSYNC B1 ;  /* 0x0000000000017941 */ /* 0x000fea0003800000 */
.L_x_283:
        /* <DEDUP_REMOVED lines=13> */
.L_x_286:
[----:B------:R-:W-:Y:S05]  /*c300*/  BSYNC B1 ;  /* 0x0000000000017941 */ /* 0x000fea0003800000 */
.L_x_285:
        /* <DEDUP_REMOVED lines=13> */
.L_x_288:
[----:B------:R-:W-:Y:S05]  /*c3e0*/  BSYNC B1 ;  /* 0x0000000000017941 */ /* 0x000fea0003800000 */
.L_x_287:
        /* <DEDUP_REMOVED lines=13> */
.L_x_290:
[----:B------:R-:W-:Y:S05]  /*c4c0*/  BSYNC B1 ;  /* 0x0000000000017941 */ /* 0x000fea0003800000 */
.L_x_289:
        /* <DEDUP_REMOVED lines=13> */
.L_x_292:
[----:B------:R-:W-:Y:S05]  /*c5a0*/  BSYNC B1 ;  /* 0x0000000000017941 */ /* 0x000fea0003800000 */
.L_x_291:
        /* <DEDUP_REMOVED lines=13> */
.L_x_294:
[----:B------:R-:W-:Y:S05]  /*c680*/  BSYNC B1 ;  /* 0x0000000000017941 */ /* 0x000fea0003800000 */
.L_x_293:
        /* <DEDUP_REMOVED lines=13> */
.L_x_296:
[----:B------:R-:W-:Y:S05]  /*c760*/  BSYNC B1 ;  /* 0x0000000000017941 */ /* 0x000fea0003800000 */
.L_x_295:
[----:B------:R-:W-:Y:S05]  /*c770*/  @P2 BRA `(.L_x_297) ;  /* 0x00000020009c2947 */ /* 0x000fea0003800000 */
[----:B------:R-:W2:Y:S01]  /*c780*/  LDL.LU R2, [R1+0x6c] ;  /* 0x00006c0001027983 */ /* 0x000ea20000300800 */
[----:B-----5:R-:W-:-:S04]  /*c790*/  LOP3.LUT R0, R0, 0xff, RZ, 0xc0, !PT ;  /* 0x000000ff00007812 */ /* 0x020fc800078ec0ff */
[----:B------:R-:W-:-:S05]  /*c7a0*/  F2FP.F16.E4M3.UNPACK_B R0, R0 ;  /* 0x00000000ff00723e */ /* 0x000fca00020006ff */
[----:B------:R-:W-:-:S05]  /*c7b0*/  HADD2.F32 R0, -RZ, R0.H0_H0 ;  /* 0x20000000ff007230 */ /* 0x000fca0000004100 */
[----:B------:R-:W-:-:S04]  /*c7c0*/  FMUL R0, R0, UR31 ;  /* 0x0000001f00007c20 */ /* 0x000fc80008400000 */
[----:B--2---:R-:W-:-:S05]  /*c7d0*/  FFMA R0, R2, UR32, R0 ;  /* 0x0000002002007c23 */ /* 0x004fca0008000000 */
[----:B0-----:R-:W-:-:S05]  /*c7e0*/  F2FP.SATFINITE.E4M3.F32.PACK_AB_MERGE_C R3, RZ, R0, RZ ;  /* 0x00000000ff03723e */ /* 0x001fca00048070ff */
[----:B------:R0:W-:Y:S01]  /*c7f0*/  STG.E.U8 desc[UR20][R26.64+0xf9], R3 ;  /* 0x0000f9031a007986 */ /* 0x0001e2000c101114 */
[----:B------:R-:W-:Y:S05]  /*c800*/  BRA `(.L_x_297) ;  /* 0x0000002000787947 */ /* 0x000fea0003800000 */
.L_x_40:
[C---:B------:R-:W-:Y:S01]  /*c810*/  ISETP.GE.AND P2, PT, R39.reuse, 0x1, PT ;  /* 0x000000012700780c */ /* 0x040fe20003f46270 */
[----:B------:R-:W-:Y:S01]  /*c820*/  FMUL R228, R228, UR32 ;  /* 0x00000020e4e47c20 */ /* 0x000fe20008400000 */
[----:B------:R-:W-:Y:S01]  /*c830*/  ISETP.GE.AND P1, PT, R39, 0x9, PT ;  /* 0x000000092700780c */ /* 0x000fe20003f26270 */
[----:B------:R-:W-:Y:S01]  /*c840*/  FMUL R227, R227, UR32 ;  /* 0x00000020e3e37c20 */ /* 0x000fe20008400000 */
[----:B------:R-:W-:Y:S01]  /*c850*/  ISETP.LT.OR P4, PT, R34, 0x1, !P2 ;  /* 0x000000012200780c */ /* 0x000fe20005781670 */
[----:B------:R-:W-:Y:S01]  /*c860*/  FMUL R226, R226, UR32 ;  /* 0x00000020e2e27c20 */ /* 0x000fe20008400000 */
[C---:B------:R-:W-:Y:S02]  /*c870*/  ISETP.LT.OR P5, PT, R34.reuse, 0x2, !P2 ;  /* 0x000000022200780c */ /* 0x040fe400057a1670 */
[----:B------:R-:W-:Y:S02]  /*c880*/  ISETP.LT.OR P6, PT, R34, 0x1, !P1 ;  /* 0x000000012200780c */ /* 0x000fe40004fc1670 */
[----:B------:R-:W-:-:S02]  /*c890*/  F2FP.SATFINITE.E4M3.F32.PACK_AB_MERGE_C R29, RZ, R228, RZ ;  /* 0x000000e4ff1d723e */ /* 0x000fc400048070ff */
[----:B------:R-:W-:Y:S02]  /*c8a0*/  F2FP.SATFINITE.E4M3.F32.PACK_AB_MERGE_C R227, RZ, R227, RZ ;  /* 0x000000e3ffe3723e */ /* 0x000fe400048070ff */
[----:B------:R-:W-:Y:S01]  /*c8b0*/  F2FP.SATFINITE.E4M3.F32.PACK_AB_MERGE_C R31, RZ, R226, RZ ;  /* 0x000000e2ff1f723e */ /* 0x000fe200048070ff */
[----:B------:R-:W-:Y:S01]  /*c8c0*/  FMUL R225, R225, UR32 ;  /* 0x00000020e1e17c20 */ /* 0x000fe20008400000 */
[----:B------:R-:W-:Y:S01]  /*c8d0*/  FMUL R224, R224, UR32 ;  /* 0x00000020e0e07c20 */ /* 0x000fe20008400000 */
[----:B------:R1:W-:Y:S01]  /*c8e0*/  @!P4 STG.E.U8 desc[UR20][R24.64], R29 ;  /* 0x0000001d1800c986 */ /* 0x0003e2000c101114 */
[----:B------:R-:W-:-:S03]  /*c8f0*/  ISETP.LT.OR P4, PT, R34, 0x2, !P1 ;  /* 0x000000022200780c */ /* 0x000fc60004f81670 */
[----:B------:R-:W-:Y:S01]  /*c900*/  @!P5 STG.E.U8 desc[UR20][R24.64+0x1], R227 ;  /* 0x000001e31800d986 */ /* 0x000fe2000c101114 */
[----:B------:R-:W-:-:S03]  /*c910*/  ISETP.LT.OR P5, PT, R34, 0x9, !P2 ;  /* 0x000000092200780c */ /* 0x000fc600057a1670 */
[----:B------:R2:W-:Y:S01]  /*c920*/  @!P6 STG.E.U8 desc[UR20][R26.64], R31 ;  /* 0x0000001f1a00e986 */ /* 0x0005e2000c101114 */
[----:B------:R-:W-:Y:S01]  /*c930*/  ISETP.LT.OR P6, PT, R34, 0xa, !P2 ;  /* 0x0000000a2200780c */ /* 0x000fe200057c1670 */
[----:B------:R-:W-:Y:S01]  /*c940*/  FMUL R223, R223, UR32 ;  /* 0x00000020dfdf7c20 */ /* 0x000fe20008400000 */
[----:B------:R-:W-:Y:S01]  /*c950*/  F2FP.SATFINITE.E4M3.F32.PACK_AB_MERGE_C R225, RZ, R225, RZ ;  /* 0x000000e1ffe1723e */ /* 0x000fe200048070ff */
[----:B------:R-:W-:Y:S01]  /*c960*/  FMUL R221, R221, UR32 ;  /* 0x00000020dddd7c20 */ /* 0x000fe20008400000 */
[----:B------:R-:W-:Y:S01]  /*c970*/  F2FP.SATFINITE.E4M3.F32.PACK_AB_MERGE_C R33, RZ, R224, RZ ;  /* 0x000000e0ff21723e */ /* 0x000fe200048070ff */
[----:B------:R-:W-:Y:S01]  /*c980*/  FMUL R222, R222, UR32 ;  /* 0x00000020dede7c20 */ /* 0x000fe20008400000 */
[----:B------:R-:W-:Y:S01]  /*c990*/  F2FP.SATFINITE.E4M3.F32.PACK_AB_MERGE_C R223, RZ, R223, RZ ;  /* 0x000000dfffdf723e */ /* 0x000fe200048070ff */
[----:B------:R-:W-:Y:S04]  /*c9a0*/  @!P4 STG.E.U8 desc[UR20][R26.64+0x1], R225 ;  /* 0x000001e11a00c986 */ /* 0x000fe8000c101114 */
[----:B------:R3:W-:Y:S01]  /*c9b0*/  @!P5 STG.E.U8 desc[UR20][R24.64+0x8], R33 ;  /* 0x000008211800d986 */ /* 0x0007e2000c101114 */
[----:B------:R-:W-:-:S02]  /*c9c0*/  ISETP.LT.OR P5, PT, R34, 0xa, !P1 ;  /* 0x0000000a2200780c */ /* 0x000fc40004fa1670 */
[C---:B------:R-:W-:Y:S01]  /*c9d0*/  ISETP.LT.OR P4, PT, R34.reuse, 0x9, !P1 ;  /* 0x000000092200780c */ /* 0x040fe20004f81670 */
[----:B------:R-:W-:Y:S01]  /*c9e0*/  @!P6 STG.E.U8 desc[UR20][R24.64+0x9], R223 ;  /* 0x000009df1800e986 */ /* 0x000fe2000c101114 */
[----:B------:R-:W-:Y:S01]  /*c9f0*/  ISETP.LT.OR P6, PT, R34, 0x11, !P2 ;  /* 0x000000112200780c */ /* 0x000fe200057c1670 */
[----:B------:R-:W-:Y:S01]  /*ca00*/  FMUL R220, R220, UR32 ;  /* 0x00000020dcdc7c20 */ /* 0x000fe20008400000 */
[----:B------:R-:W-:Y:S01]  /*ca10*/  F2FP.SATFINITE.E4M3.F32.PACK_AB_MERGE_C R221, RZ, R221, RZ ;  /* 0x000000ddffdd723e */ /* 0x000fe200048070ff */
[----:B------:R-:W-:Y:S01]  /*ca20*/  FMUL R219, R219, UR32 ;  /* 0x00000020dbdb7c20 */ /* 0x000fe20008400000 */
[----:B-1----:R-:W-:Y:S01]  /*ca30*/  F2FP.SATFINITE.E4M3.F32.PACK_AB_MERGE_C R29, RZ, R222, RZ ;  /* 0x000000deff1d723e */ /* 0x002fe200048070ff */
[----:B------:R-:W-:Y:S01]  /*ca40*/  FMUL R218, R218, UR32 ;  /* 0x00000020dada7c20 */ /* 0x000fe20008400000 */
[----:B--2---:R-:W-:Y:S01]  /*ca50*/  F2FP.SATFINITE.E4M3.F32.PACK_AB_MERGE_C R31, RZ, R220, RZ ;  /* 0x000000dcff1f723e */ /* 0x004fe200048070ff */
[----:B------:R-:W-:Y:S01]  /*ca60*/  FMUL R217, R217, UR32 ;  /* 0x00000020d9d97c20 */ /* 0x000fe20008400000 */
[----:B------:R-:W-:Y:S01]  /*ca70*/  FMUL R215, R215, UR32 ;  /* 0x00000020d7d77c20 */ /* 0x000fe20008400000 */
[----:B------:R-:W-:Y:S01]  /*ca80*/  @!P5 STG.E.U8 desc[UR20][R26.64+0x9], R221 ;  /* 0x000009dd1a00d986 */ /* 0x000fe2000c101114 */
[----:B------:R-:W-:-:S03]  /*ca90*/  ISETP.LT.OR P5, PT, R34, 0x12, !P2 ;  /* 0x000000122200780c */ /* 0x000fc600057a1670 */
[----:B------:R1:W-:Y:S01]  /*caa0*/  @!P4 STG.E.U8 desc[UR20][R26.64+0x8], R29 ;  /* 0x0000081d1a00c986 */ /* 0x0003e2000c101114 */
[----:B------:R-:W-:-:S03]  /*cab0*/  ISETP.LT.OR P4, PT, R34, 0x11, !P1 ;  /* 0x000000112200780c */ /* 0x000fc60004f81670 */
[----:B------:R2:W-:Y:S01]  /*cac0*/  @!P6 STG.E.U8 desc[UR20][R24.64+0x10], R31 ;  /* 0x0000101f1800e986 */ /* 0x0005e2000c101114 */
[----:B------:R-:W-:Y:S02]  /*cad0*/  ISETP.LT.OR P6, PT, R34, 0x12, !P1 ;  /* 0x000000122200780c */ /* 0x000fe40004fc1670 */
[----:B------:R-:W-:Y:S01]  /*cae0*/  F2FP.SATFINITE.E4M3.F32.PACK_AB_MERGE_C R219, RZ, R219, RZ ;  /* 0x000000dbffdb723e */ /* 0x000fe200048070ff */
[----:B------:R-:W-:Y:S01]  /*caf0*/  FMUL R216, R216, UR32 ;  /* 0x00000020d8d87c20 */ /* 0x000fe20008400000 */
[----:B---3--:R-:W-:Y:S01]  /*cb00*/  F2FP.SATFINITE.E4M3.F32.PACK_AB_MERGE_C R33, RZ, R218, RZ ;  /* 0x000000daff21723e */ /* 0x008fe200048070ff */
[----:B------:R-:W-:Y:S01]  /*cb10*/  FMUL R214, R214, UR32 ;  /* 0x00000020d6d67c20 */ /* 0x000fe20008400000 */
[----:B------:R-:W-:Y:S01]  /*cb20*/  F2FP.SATFINITE.E4M3.F32.PACK_AB_MERGE_C R217, RZ, R217, RZ ;  /* 0x000000d9ffd9723e */ /* 0x000fe200048070ff */
[----:B------:R-:W-:Y:S01]  /*cb30*/  @!P5 STG.E.U8 desc[UR20][R24.64+0x11], R219 ;  /* 0x000011db1800d986 */ /* 0x000fe2000c101114 */
[----:B------:R-:W-:-:S03]  /*cb40*/  ISETP.LT.OR P5, PT, R34, 0x1a, !P2 ;  /* 0x0000001a2200780c */ /* 0x000fc600057a1670 */
[----:B------:R3:W-:Y:S01]  /*cb50*/  @!P4 STG.E.U8 desc[UR20][R26.64+0x10], R33 ;  /* 0x000010211a00c986 */ /* 0x0007e2000c101114 */
[----:B------:R-:W-:-:S03]  /*cb60*/  ISETP.LT.OR P4, PT, R34, 0x19, !P2 ;  /* 0x000000192200780c */ /* 0x000fc60005781670 */
[----:B------:R-:W-:Y:S01]  /*cb70*/  @!P6 STG.E.U8 desc[UR20][R26.64+0x11], R217 ;  /* 0x000011d91a00e986 */ /* 0x000fe2000c101114 */
[----:B------:R-:W-:Y:S02]  /*cb80*/  ISETP.LT.OR P6, PT, R34, 0x19, !P1 ;  /* 0x000000192200780c */ /* 0x000fe40004fc1670 */
[----:B------:R-:W-:Y:S01]  /*cb90*/  F2FP.SATFINITE.E4M3.F32.PACK_AB_MERGE_C R215, RZ, R215, RZ ;  /* 0x000000d7ffd7723e */ /* 0x000fe200048070ff */
[----:B------:R-:W-:Y:S01]  /*cba0*/  FMUL R213, R213, UR32 ;  /* 0x00000020d5d57c20 */ /* 0x000fe20008400000 */
[----:B-1----:R-:W-:Y:S01]  /*cbb0*/  F2FP.SATFINITE.E4M3.F32.PACK_AB_MERGE_C R29, RZ, R216, RZ ;  /* 0x000000d8ff1d723e */ /* 0x002fe200048070ff */
[----:B------:R-:W-:Y:S01]  /*cbc0*/  FMUL R212, R212, UR32 ;  /* 0x00000020d4d47c20 */ /* 0x000fe20008400000 */
[----:B--2---:R-:W-:Y:S01]  /*cbd0*/  F2FP.SATFINITE.E4M3.F32.PACK_AB_MERGE_C R31, RZ, R214, RZ ;  /* 0x000000d6ff1f723e */ /* 0x004fe200048070ff */
[----:B------:R-:W-:Y:S01]  /*cbe0*/  @!P5 STG.E.U8 desc[UR20][R24.64+0x19], R215 ;  /* 0x000019d71800d986 */ /* 0x000fe2000c101114 */
[----:B------:R-:W-:-:S03]  /*cbf0*/  ISETP.LT.OR P5, PT, R34, 0x1a, !P1 ;  /* 0x0000001a2200780c */ /* 0x000fc60004fa1670 */
[----:B------:R1:W-:Y:S01]  /*cc00*/  @!P4 STG.E.U8 desc[UR20][R24.64+0x18], R29 ;  /* 0x0000181d1800c986 */ /* 0x0003e2000c101114 */
[----:B------:R-:W-:-:S03]  /*cc10*/  ISETP.LT.OR P4, PT, R34, 0x21, !P2 ;  /* 0x000000212200780c */ /* 0x000fc60005781670 */
[----:B------:R2:W-:Y:S01]  /*cc20*/  @!P6 STG.E.U8 desc[UR20][R26.64+0x18], R31 ;  /* 0x0000181f1a00e986 */ /* 0x0005e2000c101114 */
[----:B------:R-:W-:Y:S01]  /*cc30*/  ISETP.LT.OR P6, PT, R34, 0x22, !P2 ;  /* 0x000000222200780c */ /* 0x000fe200057c1670 */
[----:B------:R-:W-:Y:S01]  /*cc40*/  FMUL R211, R211, UR32 ;  /* 0x00000020d3d37c20 */ /* 0x000fe20008400000 */
        /* <DEDUP_REMOVED lines=51> */
[----:B------:R-:W3:Y:S01]  /*cf80*/  LDL.LU R226, [R1+0xc] ;  /* 0x00000c0001e27983 */ /* 0x000ee20000300800 */
[----:B------:R-:W-:-:S03]  /*cf90*/  F2FP.SATFINITE.E4M3.F32.PACK_AB_MERGE_C R199, RZ, R199, RZ ;  /* 0x000000c7ffc7723e */ /* 0x000fc600048070ff */
[----:B------:R-:W-:Y:S01]  /*cfa0*/  @!P5 STG.E.U8 desc[UR20][R26.64+0x31], R201 ;  /* 0x000031c91a00d986 */ /* 0x000fe2000c101114 */
[----:B------:R-:W-:-:S03]  /*cfb0*/  ISETP.LT.OR P5, PT, R34, 0x3a, !P1 ;  /* 0x0000003a2200780c */ /* 0x000fc60004fa1670 */
[----:B------:R4:W-:Y:S01]  /*cfc0*/  @!P4 STG.E.U8 desc[UR20][R24.64+0x38], R33 ;  /* 0x000038211800c986 */ /* 0x0009e2000c101114 */
[----:B------:R-:W-:-:S03]  /*cfd0*/  ISETP.LT.OR P4, PT, R34, 0x39, !P1 ;  /* 0x000000392200780c */ /* 0x000fc60004f81670 */
[----:B------:R-:W-:Y:S01]  /*cfe0*/  @!P6 STG.E.U8 desc[UR20][R24.64+0x39], R199 ;  /* 0x000039c71800e986 */ /* 0x000fe2000c101114 */
[----:B------:R-:W-:Y:S01]  /*cff0*/  ISETP.LT.OR P6, PT, R34, 0x41, !P2 ;  /* 0x000000412200780c */ /* 0x000fe200057c1670 */
[----:B------:R-:W-:Y:S01]  /*d000*/  FMUL R198, R198, UR32 ;  /* 0x00000020c6c67c20 */ /* 0x000fe20008400000 */
[----:B------:R-:W-:Y:S01]  /*d010*/  FMUL R196, R196, UR32 ;  /* 0x00000020c4c47c20 */ /* 0x000fe20008400000 */
[----:B------:R-:W3:Y:S01]  /*d020*/  LDL.LU R227, [R1+0x8] ;  /* 0x0000080001e37983 */ /* 0x000ee20000300800 */
[----:B------:R-:W-:-:S03]  /*d030*/  F2FP.SATFINITE.E4M3.F32.PACK_AB_MERGE_C R197, RZ, R197, RZ ;  /* 0x000000c5ffc5723e */ /* 0x000fc600048070ff */
[----:B------:R-:W3:Y:S01]  /*d040*/  LDL.LU R224, [R1+0x4] ;  /* 0x0000040001e07983 */ /* 0x000ee20000300800 */
[----:B-1----:R-:W-:-:S03]  /*d050*/  F2FP.SATFINITE.E4M3.F32.PACK_AB_MERGE_C R29, RZ, R198, RZ ;  /* 0x000000c6ff1d723e */ /* 0x002fc600048070ff */
[----:B------:R-:W3:Y:S01]  /*d060*/  LDL.LU R225, [R1] ;  /* 0x0000000001e17983 */ /* 0x000ee20000300800 */
[----:B--2---:R-:W-:-:S03]  /*d070*/  F2FP.SATFINITE.E4M3.F32.PACK_AB_MERGE_C R31, RZ, R196, RZ ;  /* 0x000000c4ff1f723e */ /* 0x004fc600048070ff */
[----:B------:R-:W-:Y:S01]  /*d080*/  @!P5 STG.E.U8 desc[UR20][R26.64+0x39], R197 ;  /* 0x000039c51a00d986 */ /* 0x000fe2000c101114 */
[C---:B------:R-:W-:Y:S01]  /*d090*/  ISETP.LT.OR P5, PT, R34.reuse, 0x42, !P2 ;  /* 0x000000422200780c */ /* 0x040fe200057a1670 */
[----:B------:R-:W-:Y:S02]  /*d0a0*/  FMUL R195, R195, UR32 ;  /* 0x00000020c3c37c20 */ /* 0x000fe40008400000 */
[----:B------:R1:W-:Y:S01]  /*d0b0*/  @!P4 STG.E.U8 desc[UR20][R26.64+0x38], R29 ;  /* 0x0000381d1a00c986 */ /* 0x0003e2000c101114 */
[----:B------:R-:W-:-:S03]  /*d0c0*/  ISETP.LT.OR P4, PT, R34, 0x41, !P1 ;  /* 0x000000412200780c */ /* 0x000fc60004f81670 */
[----:B------:R2:W-:Y:S01]  /*d0d0*/  @!P6 STG.E.U8 desc[UR20][R24.64+0x40], R31 ;  /* 0x0000401f1800e986 */ /* 0x0005e2000c101114 */
[----:B------:R-:W-:Y:S01]  /*d0e0*/  ISETP.LT.OR P6, PT, R34, 0x42, !P1 ;  /* 0x000000422200780c */ /* 0x000fe20004fc1670 */
[----:B------:R-:W-:Y:S01]  /*d0f0*/  FMUL R194, R194, UR32 ;  /* 0x00000020c2c27c20 */ /* 0x000fe20008400000 */
[----:B------:R-:W-:Y:S01]  /*d100*/  FMUL R193, R193, UR32 ;  /* 0x00000020c1c17c20 */ /* 0x000fe20008400000 */
[----:B------:R-:W-:Y:S01]  /*d110*/  F2FP.SATFINITE.E4M3.F32.PACK_AB_MERGE_C R195, RZ, R195, RZ ;  /* 0x000000c3ffc3723e */ /* 0x000fe200048070ff */
[----:B------:R-:W-:Y:S01]  /*d120*/  FMUL R191, R191, UR32 ;  /* 0x00000020bfbf7c20 */ /* 0x000fe20008400000 */
[----:B------:R-:W-:Y:S01]  /*d130*/  FMUL R192, R192, UR32 ;  /* 0x00000020c0c07c20 */ /* 0x000fe20008400000 */
[----:B----4-:R-:W-:Y:S01]  /*d140*/  F2FP.SATFINITE.E4M3.F32.PACK_AB_MERGE_C R33, RZ, R194, RZ ;  /* 0x000000c2ff21723e */ /* 0x010fe200048070ff */
        /* <DEDUP_REMOVED lines=178> */
[----:B-1----:R-:W-:Y:S01]  /*dc70*/  F2FP.SATFINITE.E4M3.F32.PACK_AB_MERGE_C R29, RZ, R22, RZ ;  /* 0x00000016ff1d723e */ /* 0x002fe200048070ff */
[----:B------:R-:W-:Y:S01]  /*dc80*/  FMUL R18, R18, UR32 ;  /* 0x0000002012127c20 */ /* 0x000fe20008400000 */
[----:B--2---:R-:W-:Y:S01]  /*dc90*/  F2FP.SATFINITE.E4M3.F32.PACK_AB_MERGE_C R31, RZ, R20, RZ ;  /* 0x00000014ff1f723e */ /* 0x004fe200048070ff */
[----:B------:R1:W-:Y:S01]  /*dca0*/  @!P5 STG.E.U8 desc[UR20][R26.64+0x99], R21 ;  /* 0x000099151a00d986 */ /* 0x0003e2000c101114 */
[----:B------:R-:W-:-:S03]  /*dcb0*/  ISETP.LT.OR P5, PT, R34, 0xa2, !P2 ;  /* 0x000000a22200780c */ /* 0x000fc600057a1670 */
[----:B------:R-:W-:Y:S01]  /*dcc0*/  @!P4 STG.E.U8 desc[UR20][R26.64+0x98], R29 ;  /* 0x0000981d1a00c986 */ /* 0x000fe2000c101114 */
[----:B------:R-:W-:-:S03]  /*dcd0*/  ISETP.LT.OR P4, PT, R34, 0xa1, !P1 ;  /* 0x000000a12200780c */ /* 0x000fc60004f81670 */
[----:B------:R-:W-:Y:S01]  /*dce0*/  @!P6 STG.E.U8 desc[UR20][R24.64+0xa0], R31 ;  /* 0x0000a01f1800e986 */ /* 0x000fe2000c101114 */
[----:B------:R-:W-:Y:S01]  /*dcf0*/  ISETP.LT.OR P6, PT, R34, 0xa2, !P1 ;  /* 0x000000a22200780c */ /* 0x000fe20004fc1670 */
[----:B------:R-:W-:Y:S01]  /*dd00*/  FMUL R17, R17, UR32 ;  /* 0x0000002011117c20 */ /* 0x000fe20008400000 */
[----:B------:R-:W-:Y:S01]  /*dd10*/  F2FP.SATFINITE.E4M3.F32.PACK_AB_MERGE_C R19, RZ, R19, RZ ;  /* 0x00000013ff13723e */ /* 0x000fe200048070ff */
[----:B------:R-:W-:Y:S01]  /*dd20*/  FMUL R15, R15, UR32 ;  /* 0x000000200f0f7c20 */ /* 0x000fe20008400000 */
[----:B----4-:R-:W-:Y:S01]  /*dd30*/  F2FP.SATFINITE.E4M3.F32.PACK_AB_MERGE_C R23, RZ, R18, RZ ;  /* 0x00000012ff17723e */ /* 0x010fe200048070ff */
[----:B------:R-:W-:Y:S01]  /*dd40*/  FMUL R16, R16, UR32 ;  /* 0x0000002010107c20 */ /* 0x000fe20008400000 */
[----:B------:R-:W-:Y:S01]  /*dd50*/  F2FP.SATFINITE.E4M3.F32.PACK_AB_MERGE_C R17, RZ, R17, RZ ;  /* 0x00000011ff11723e */ /* 0x000fe200048070ff */
        /* <DEDUP_REMOVED lines=34> */
[----:B------:R-:W3:Y:S01]  /*df80*/  LDL.LU R223, [R1+0x14] ;  /* 0x0000140001df7983 */ /* 0x000ee20000300800 */
[----:B--2---:R-:W-:-:S03]  /*df90*/  F2FP.SATFINITE.E4M3.F32.PACK_AB_MERGE_C R13, RZ, R8, RZ ;  /* 0x00000008ff0d723e */ /* 0x004fc600048070ff */
[----:B------:R-:W-:Y:S01]  /*dfa0*/  @!P5 STG.E.U8 desc[UR20][R26.64+0xb1], R9 ;  /* 0x0000b1091a00d986 */ /* 0x000fe2000c101114 */
[----:B------:R-:W-:-:S03]  /*dfb0*/  ISETP.LT.OR P5, PT, R34, 0xba, !P2 ;  /* 0x000000ba2200780c */ /* 0x000fc600057a1670 */
[----:B------:R-:W-:Y:S01]  /*dfc0*/  @!P4 STG.E.U8 desc[UR20][R26.64+0xb0], R15 ;  /* 0x0000b00f1a00c986 */ /* 0x000fe2000c101114 */
[----:B------:R-:W-:-:S03]  /*dfd0*/  ISETP.LT.OR P4, PT, R34, 0xb9, !P1 ;  /* 0x000000b92200780c */ /* 0x000fc60004f81670 */
[----:B------:R1:W-:Y:S01]  /*dfe0*/  @!P6 STG.E.U8 desc[UR20][R24.64+0xb8], R13 ;  /* 0x0000b80d1800e986 */ /* 0x0003e2000c101114 */
[----:B------:R-:W-:Y:S01]  /*dff0*/  ISETP.LT.OR P6, PT, R34, 0xba, !P1 ;  /* 0x000000ba2200780c */ /* 0x000fe20004fc1670 */
[----:B-----5:R-:W-:Y:S01]  /*e000*/  FMUL R5, R5, UR32 ;  /* 0x0000002005057c20 */ /* 0x020fe20008400000 */
[----:B------:R-:W-:Y:S01]  /*e010*/  F2FP.SATFINITE.E4M3.F32.PACK_AB_MERGE_C R7, RZ, R7, RZ ;  /* 0x00000007ff07723e */ /* 0x000fe200048070ff */
[----:B------:R-:W2:Y:S01]  /*e020*/  LDL.LU R222, [R1+0x10] ;  /* 0x0000100001de7983 */ /* 0x000ea20000300800 */
[----:B------:R-:W-:Y:S01]  /*e030*/  FMUL R6, R6, UR32 ;  /* 0x0000002006067c20 */ /* 0x000fe20008400000 */
[----:B------:R-:W-:Y:S01]  /*e040*/  FMUL R2, R2, UR32 ;  /* 0x0000002002027c20 */ /* 0x000fe20008400000 */
[----:B------:R-:W-:Y:S01]  /*e050*/  F2FP.SATFINITE.E4M3.F32.PACK_AB_MERGE_C R5, RZ, R5, RZ ;  /* 0x00000005ff05723e */ /* 0x000fe200048070ff */
[----:B------:R0:W-:Y:S01]  /*e060*/  @!P5 STG.E.U8 desc[UR20][R24.64+0xb9], R7 ;  /* 0x0000b9071800d986 */ /* 0x0001e2000c101114 */
[----:B------:R-:W-:Y:S01]  /*e070*/  FMUL R3, R3, UR32 ;  /* 0x0000002003037c20 */ /* 0x000fe20008400000 */
[----:B----4-:R-:W-:Y:S01]  /*e080*/  F2FP.SATFINITE.E4M3.F32.PACK_AB_MERGE_C R11, RZ, R6, RZ ;  /* 0x00000006ff0b723e */ /* 0x010fe200048070ff */
[----:B------:R-:W-:Y:S01]  /*e090*/  FMUL R0, R0, UR32 ;  /* 0x0000002000007c20 */ /* 0x000fe20008400000 */
[----:B------:R-:W4:Y:S01]  /*e0a0*/  LDL.LU R221, [R1+0x18] ;  /* 0x0000180001dd7983 */ /* 0x000f220000300800 */
[----:B------:R-:W-:Y:S01]  /*e0b0*/  ISETP.LT.OR P5, PT, R34, 0xc2, !P2 ;  /* 0x000000c22200780c */ /* 0x000fe200057a1670 */
[----:B------:R-:W-:Y:S01]  /*e0c0*/  FMUL R4, R4, UR32 ;  /* 0x0000002004047c20 */ /* 0x000fe20008400000 */
[----:B-1----:R-:W-:Y:S01]  /*e0d0*/  F2FP.SATFINITE.E4M3.F32.PACK_AB_MERGE_C R13, RZ, R3, RZ ;  /* 0x00000003ff0d723e */ /* 0x002fe200048070ff */
[----:B------:R1:W-:Y:S01]  /*e0e0*/  @!P6 STG.E.U8 desc[UR20][R26.64+0xb9], R5 ;  /* 0x0000b9051a00e986 */ /* 0x0003e2000c101114 */
[----:B0-----:R-:W-:Y:S01]  /*e0f0*/  F2FP.SATFINITE.E4M3.F32.PACK_AB_MERGE_C R7, RZ, R2, RZ ;  /* 0x00000002ff07723e */ /* 0x001fe200048070ff */
[----:B---3--:R-:W-:-:S02]  /*e100*/  FMUL R2, R225, UR32 ;  /* 0x00000020e1027c20 */ /* 0x008fc40008400000 */
[----:B------:R0:W-:Y:S01]  /*e110*/  @!P4 STG.E.U8 desc[UR20][R26.64+0xb8], R11 ;  /* 0x0000b80b1a00c986 */ /* 0x0001e2000c101114 */
[----:B------:R-:W-:Y:S01]  /*e120*/  FMUL R3, R224, UR32 ;  /* 0x00000020e0037c20 */ /* 0x000fe20008400000 */
[C---:B------:R-:W-:Y:S02]  /*e130*/  ISETP.LT.OR P4, PT, R34.reuse, 0xc1, !P2 ;  /* 0x000000c12200780c */ /* 0x040fe40005781670 */
[----:B------:R-:W3:Y:S01]  /*e140*/  LDL.LU R225, [R1+0x1c] ;  /* 0x00001c0001e17983 */ /* 0x000ee20000300800 */
[----:B------:R-:W-:Y:S02]  /*e150*/  F2FP.SATFINITE.E4M3.F32.PACK_AB_MERGE_C R9, RZ, R4, RZ ;  /* 0x00000004ff09723e */ /* 0x000fe400048070ff */
[----:B-1----:R-:W-:Y:S01]  /*e160*/  F2FP.SATFINITE.E4M3.F32.PACK_AB_MERGE_C R5, RZ, R0, RZ ;  /* 0x00000000ff05723e */ /* 0x002fe200048070ff */
[----:B------:R-:W3:Y:S01]  /*e170*/  LDL.LU R224, [R1+0x20] ;  /* 0x0000200001e07983 */ /* 0x000ee20000300800 */
[----:B------:R-:W-:Y:S01]  /*e180*/  FMUL R0, R227, UR32 ;  /* 0x00000020e3007c20 */ /* 0x000fe20008400000 */
[----:B------:R-:W-:-:S02]  /*e190*/  ISETP.LT.OR P6, PT, R34, 0xc1, !P1 ;  /* 0x000000c12200780c */ /* 0x000fc40004fc1670 */
[----:B0-----:R-:W-:Y:S01]  /*e1a0*/  F2FP.SATFINITE.E4M3.F32.PACK_AB_MERGE_C R11, RZ, R2, RZ ;  /* 0x00000002ff0b723e */ /* 0x001fe200048070ff */
[----:B------:R-:W3:Y:S01]  /*e1b0*/  LDL.LU R227, [R1+0x24] ;  /* 0x0000240001e37983 */ /* 0x000ee20000300800 */
[----:B------:R-:W-:-:S03]  /*e1c0*/  FMUL R2, R226, UR32 ;  /* 0x00000020e2027c20 */ /* 0x000fc60008400000 */
[----:B------:R-:W3:Y:S04]  /*e1d0*/  LDL.LU R226, [R1+0x28] ;  /* 0x0000280001e27983 */ /* 0x000ee80000300800 */
[----:B------:R-:W-:Y:S01]  /*e1e0*/  @!P5 STG.E.U8 desc[UR20][R24.64+0xc1], R13 ;  /* 0x0000c10d1800d986 */ /* 0x000fe2000c101114 */
[----:B------:R-:W-:-:S03]  /*e1f0*/  ISETP.LT.OR P5, PT, R34, 0xc2, !P1 ;  /* 0x000000c22200780c */ /* 0x000fc60004fa1670 */
[----:B------:R0:W-:Y:S01]  /*e200*/  @!P4 STG.E.U8 desc[UR20][R24.64+0xc0], R9 ;  /* 0x0000c0091800c986 */ /* 0x0001e2000c101114 */
[----:B------:R-:W-:-:S03]  /*e210*/  ISETP.LT.OR P4, PT, R34, 0xc9, !P2 ;  /* 0x000000c92200780c */ /* 0x000fc60005781670 */
[----:B------:R1:W-:Y:S01]  /*e220*/  @!P6 STG.E.U8 desc[UR20][R26.64+0xc0], R7 ;  /* 0x0000c0071a00e986 */ /* 0x0003e2000c101114 */
[----:B------:R-:W-:-:S03]  /*e230*/  ISETP.LT.OR P6, PT, R34, 0xca, !P2 ;  /* 0x000000ca2200780c */ /* 0x000fc600057c1670 */
[----:B------:R-:W3:Y:S04]  /*e240*/  LDL.LU R220, [R1+0x2c] ;  /* 0x00002c0001dc7983 */ /* 0x000ee80000300800 */
[----:B------:R2:W-:Y:S01]  /*e250*/  @!P5 STG.E.U8 desc[UR20][R26.64+0xc1], R5 ;  /* 0x0000c1051a00d986 */ /* 0x0005e2000c101114 */
[----:B0-----:R-:W-:-:S03]  /*e260*/  F2FP.SATFINITE.E4M3.F32.PACK_AB_MERGE_C R9, RZ, R3, RZ ;  /* 0x00000003ff09723e */ /* 0x001fc600048070ff */
[----:B------:R-:W-:Y:S01]  /*e270*/  @!P4 STG.E.U8 desc[UR20][R24.64+0xc8], R11 ;  /* 0x0000c80b1800c986 */ /* 0x000fe2000c101114 */
[----:B------:R-:W-:Y:S02]  /*e280*/  ISETP.LT.OR P4, PT, R34, 0xc9, !P1 ;  /* 0x000000c92200780c */ /* 0x000fe40004f81670 */
[----:B-1----:R-:W-:Y:S02]  /*e290*/  F2FP.SATFINITE.E4M3.F32.PACK_AB_MERGE_C R7, RZ, R0, RZ ;  /* 0x00000000ff07723e */ /* 0x002fe400048070ff */
[----:B------:R-:W-:Y:S01]  /*e2a0*/  F2FP.SATFINITE.E4M3.F32.PACK_AB_MERGE_C R13, RZ, R2, RZ ;  /* 0x00000002ff0d723e */ /* 0x000fe200048070ff */
[----:B------:R0:W-:Y:S08]  /*e2b0*/  @!P6 STG.E.U8 desc[UR20][R24.64+0xc9], R9 ;  /* 0x0000c9091800e986 */ /* 0x0001f0000c101114 */
[----:B------:R1:W-:Y:S01]  /*e2c0*/  @!P4 STG.E.U8 desc[UR20][R26.64+0xc8], R7 ;  /* 0x0000c8071a00c986 */ /* 0x0003e2000c101114 */
[----:B------:R-:W-:Y:S01]  /*e2d0*/  FMUL R0, R223, UR32 ;  /* 0x00000020df007c20 */ /* 0x000fe20008400000 */
[----:B--2---:R-:W-:-:S02]  /*e2e0*/  FMUL R3, R222, UR32 ;  /* 0x00000020de037c20 */ /* 0x004fc40008400000 */
[----:B------:R-:W2:Y:S03]  /*e2f0*/  LDL.LU R222, [R1+0x30] ;  /* 0x0000300001de7983 */ /* 0x000ea60000300800 */
[----:B------:R-:W-:Y:S01]  /*e300*/  F2FP.SATFINITE.E4M3.F32.PACK_AB_MERGE_C R5, RZ, R3, RZ ;  /* 0x00000003ff05723e */ /* 0x000fe200048070ff */
[----:B------:R-:W2:Y:S01]  /*e310*/  LDL.LU R223, [R1+0x34] ;  /* 0x0000340001df7983 */ /* 0x000ea20000300800 */
[----:B----4-:R-:W-:Y:S01]  /*e320*/  FMUL R2, R221, UR32 ;  /* 0x00000020dd027c20 */ /* 0x010fe20008400000 */
[----:B0-----:R-:W-:-:S04]  /*e330*/  F2FP.SATFINITE.E4M3.F32.PACK_AB_MERGE_C R9, RZ, R0, RZ ;  /* 0x00000000ff09723e */ /* 0x001fc800048070ff */
[----:B------:R-:W-:Y:S01]  /*e340*/  F2FP.SATFINITE.E4M3.F32.PACK_AB_MERGE_C R11, RZ, R2, RZ ;  /* 0x00000002ff0b723e */ /* 0x000fe200048070ff */
[----:B---3--:R-:W-:Y:S02]  /*e350*/  FMUL R3, R225, UR32 ;  /* 0x00000020e1037c20 */ /* 0x008fe40008400000 */
[----:B------:R-:W3:Y:S01]  /*e360*/  LDL.LU R225, [R1+0x38] ;  /* 0x0000380001e17983 */ /* 0x000ee20000300800 */
[----:B------:R-:W-:Y:S02]  /*e370*/  FMUL R0, R224, UR32 ;  /* 0x00000020e0007c20 */ /* 0x000fe40008400000 */
[----:B-1----:R-:W-:Y:S01]  /*e380*/  F2FP.SATFINITE.E4M3.F32.PACK_AB_MERGE_C R7, RZ, R3, RZ ;  /* 0x00000003ff07723e */ /* 0x002fe200048070ff */
[----:B------:R-:W4:Y:S01]  /*e390*/  LDL.LU R224, [R1+0x3c] ;  /* 0x00003c0001e07983 */ /* 0x000f220000300800 */
[----:B------:R-:W-:-:S03]  /*e3a0*/  FMUL R2, R227, UR32 ;  /* 0x00000020e3027c20 */ /* 0x000fc60008400000 */
[----:B------:R-:W4:Y:S01]  /*e3b0*/  LDL.LU R227, [R1+0x40] ;  /* 0x0000400001e37983 */ /* 0x000f220000300800 */
[----:B------:R-:W-:-:S03]  /*e3c0*/  FMUL R3, R226, UR32 ;  /* 0x00000020e2037c20 */ /* 0x000fc60008400000 */
[----:B------:R-:W4:Y:S01]  /*e3d0*/  LDL.LU R226, [R1+0x44] ;  /* 0x0000440001e27983 */ /* 0x000f220000300800 */
[C---:B------:R-:W-:Y:S02]  /*e3e0*/  ISETP.LT.OR P5, PT, R34.reuse, 0xca, !P1 ;  /* 0x000000ca2200780c */ /* 0x040fe40004fa1670 */
[C---:B------:R-:W-:Y:S01]  /*e3f0*/  ISETP.LT.OR P6, PT, R34.reuse, 0xd1, !P2 ;  /* 0x000000d12200780c */ /* 0x040fe200057c1670 */
[----:B------:R-:W4:Y:S01]  /*e400*/  LDL.LU R219, [R1+0x48] ;  /* 0x0000480001db7983 */ /* 0x000f220000300800 */
[----:B------:R-:W-:-:S03]  /*e410*/  ISETP.LT.OR P4, PT, R34, 0xd1, !P1 ;  /* 0x000000d12200780c */ /* 0x000fc60004f81670 */
[----:B------:R-:W4:Y:S04]  /*e420*/  LDL.LU R218, [R1+0x4c] ;  /* 0x00004c0001da7983 */ /* 0x000f280000300800 */
[----:B------:R-:W4:Y:S04]  /*e430*/  LDL.LU R221, [R1+0x50] ;  /* 0x0000500001dd7983 */ /* 0x000f280000300800 */
[----:B------:R0:W-:Y:S01]  /*e440*/  @!P5 STG.E.U8 desc[UR20][R26.64+0xc9], R13 ;  /* 0x0000c90d1a00d986 */ /* 0x0001e2000c101114 */
[----:B------:R-:W-:-:S03]  /*e450*/  ISETP.LT.OR P5, PT, R34, 0xd2, !P2 ;  /* 0x000000d22200780c */ /* 0x000fc600057a1670 */
[----:B------:R1:W-:Y:S01]  /*e460*/  @!P6 STG.E.U8 desc[UR20][R24.64+0xd0], R5 ;  /* 0x0000d0051800e986 */ /* 0x0003e2000c101114 */
[----:B------:R-:W-:Y:S02]  /*e470*/  ISETP.LT.OR P6, PT, R34, 0xd2, !P1 ;  /* 0x000000d22200780c */ /* 0x000fe40004fc1670 */
[----:B0-----:R-:W-:-:S07]  /*e480*/  F2FP.SATFINITE.E4M3.F32.PACK_AB_MERGE_C R13, RZ, R2, RZ ;  /* 0x00000002ff0d723e */ /* 0x001fce00048070ff */
[----:B------:R0:W-:Y:S01]  /*e490*/  @!P5 STG.E.U8 desc[UR20][R24.64+0xd1], R9 ;  /* 0x0000d1091800d986 */ /* 0x0001e2000c101114 */
[C---:B------:R-:W-:Y:S02]  /*e4a0*/  ISETP.LT.OR P5, PT, R34.reuse, 0xda, !P2 ;  /* 0x000000da2200780c */ /* 0x040fe400057a1670 */
[----:B-1----:R-:W-:Y:S01]  /*e4b0*/  F2FP.SATFINITE.E4M3.F32.PACK_AB_MERGE_C R5, RZ, R0, RZ ;  /* 0x00000000ff05723e */ /* 0x002fe200048070ff */
[----:B------:R-:W-:Y:S01]  /*e4c0*/  @!P4 STG.E.U8 desc[UR20][R26.64+0xd0], R11 ;  /* 0x0000d00b1a00c986 */ /* 0x000fe2000c101114 */
[----:B------:R-:W-:Y:S01]  /*e4d0*/  ISETP.LT.OR P4, PT, R34, 0xd9, !P2 ;  /* 0x000000d92200780c */ /* 0x000fe20005781670 */
[----:B------:R-:W-:Y:S02]  /*e4e0*/  FMUL R0, R220, UR32 ;  /* 0x00000020dc007c20 */ /* 0x000fe40008400000 */
[----:B------:R1:W-:Y:S01]  /*e4f0*/  @!P6 STG.E.U8 desc[UR20][R26.64+0xd1], R7 ;  /* 0x0000d1071a00e986 */ /* 0x0003e2000c101114 */
[----:B------:R-:W-:-:S03]  /*e500*/  ISETP.LT.OR P6, PT, R34, 0xd9, !P1 ;  /* 0x000000d92200780c */ /* 0x000fc60004fc1670 */
[----:B------:R-:W4:Y:S01]  /*e510*/  LDL.LU R220, [R1+0x54] ;  /* 0x0000540001dc7983 */ /* 0x000f220000300800 */
[----:B0-----:R-:W-:-:S03]  /*e520*/  F2FP.SATFINITE.E4M3.F32.PACK_AB_MERGE_C R9, RZ, R3, RZ ;  /* 0x00000003ff09723e */ /* 0x001fc600048070ff */
[----:B------:R-:W-:Y:S01]  /*e530*/  @!P5 STG.E.U8 desc[UR20][R24.64+0xd9], R13 ;  /* 0x0000d90d1800d986 */ /* 0x000fe2000c101114 */
[----:B-1----:R-:W-:-:S03]  /*e540*/  F2FP.SATFINITE.E4M3.F32.PACK_AB_MERGE_C R7, RZ, R0, RZ ;  /* 0x00000000ff07723e */ /* 0x002fc600048070ff */
[----:B------:R0:W-:Y:S04]  /*e550*/  @!P4 STG.E.U8 desc[UR20][R24.64+0xd8], R5 ;  /* 0x0000d8051800c986 */ /* 0x0001e8000c101114 */
[----:B------:R1:W-:Y:S01]  /*e560*/  @!P6 STG.E.U8 desc[UR20][R26.64+0xd8], R9 ;  /* 0x0000d8091a00e986 */ /* 0x0003e2000c101114 */
[----:B--2---:R-:W-:-:S03]  /*e570*/  FMUL R2, R222, UR32 ;  /* 0x00000020de027c20 */ /* 0x004fc60008400000 */
[----:B------:R-:W2:Y:S01]  /*e580*/  LDL.LU R222, [R1+0x58] ;  /* 0x0000580001de7983 */ /* 0x000ea20000300800 */
[----:B------:R-:W-:Y:S01]  /*e590*/  FMUL R3, R223, UR32 ;  /* 0x00000020df037c20 */ /* 0x000fe20008400000 */
[----:B------:R-:W-:Y:S02]  /*e5a0*/  F2FP.SATFINITE.E4M3.F32.PACK_AB_MERGE_C R11, RZ, R2, RZ ;  /* 0x00000002ff0b723e */ /* 0x000fe400048070ff */
[----:B------:R-:W2:Y:S02]  /*e5b0*/  LDL.LU R223, [R1+0x5c] ;  /* 0x00005c0001df7983 */ /* 0x000ea40000300800 */
[----:B0-----:R-:W-:Y:S01]  /*e5c0*/  F2FP.SATFINITE.E4M3.F32.PACK_AB_MERGE_C R5, RZ, R3, RZ ;  /* 0x00000003ff05723e */ /* 0x001fe200048070ff */
[----:B---3--:R-:W-:Y:S02]  /*e5d0*/  FMUL R0, R225, UR32 ;  /* 0x00000020e1007c20 */ /* 0x008fe40008400000 */
[----:B------:R-:W3:Y:S01]  /*e5e0*/  LDL.LU R225, [R1+0x60] ;  /* 0x0000600001e17983 */ /* 0x000ee20000300800 */
[----:B----4-:R-:W-:-:S02]  /*e5f0*/  FMUL R2, R224, UR32 ;  /* 0x00000020e0027c20 */ /* 0x010fc40008400000 */
[----:B-1----:R-:W-:Y:S01]  /*e600*/  F2FP.SATFINITE.E4M3.F32.PACK_AB_MERGE_C R9, RZ, R0, RZ ;  /* 0x00000000ff09723e */ /* 0x002fe200048070ff */
[----:B------:R-:W4:Y:S01]  /*e610*/  LDL.LU R224, [R1+0x64] ;  /* 0x0000640001e07983 */ /* 0x000f220000300800 */
[----:B------:R-:W-:-:S03]  /*e620*/  FMUL R3, R227, UR32 ;  /* 0x00000020e3037c20 */ /* 0x000fc60008400000 */
[----:B------:R-:W4:Y:S01]  /*e630*/  LDL.LU R227, [R1+0x68] ;  /* 0x0000680001e37983 */ /* 0x000f220000300800 */
[----:B------:R-:W-:-:S03]  /*e640*/  FMUL R0, R226, UR32 ;  /* 0x00000020e2007c20 */ /* 0x000fc60008400000 */
[----:B------:R-:W4:Y:S01]  /*e650*/  LDL.LU R226, [R1+0x6c] ;  /* 0x00006c0001e27983 */ /* 0x000f220000300800 */
[C---:B------:R-:W-:Y:S02]  /*e660*/  ISETP.LT.OR P5, PT, R34.reuse, 0xda, !P1 ;  /* 0x000000da2200780c */ /* 0x040fe40004fa1670 */
[C---:B------:R-:W-:Y:S02]  /*e670*/  ISETP.LT.OR P4, PT, R34.reuse, 0xe1, !P2 ;  /* 0x000000e12200780c */ /* 0x040fe40005781670 */
[----:B------:R-:W-:-:S09]  /*e680*/  ISETP.LT.OR P6, PT, R34, 0xe2, !P2 ;  /* 0x000000e22200780c */ /* 0x000fd200057c1670 */
[----:B------:R0:W-:Y:S01]  /*e690*/  @!P5 STG.E.U8 desc[UR20][R26.64+0xd9], R7 ;  /* 0x0000d9071a00d986 */ /* 0x0001e2000c101114 */
[----:B------:R-:W-:-:S03]  /*e6a0*/  ISETP.LT.OR P5, PT, R34, 0xe2, !P1 ;  /* 0x000000e22200780c */ /* 0x000fc60004fa1670 */
[----:B------:R-:W-:Y:S01]  /*e6b0*/  @!P4 STG.E.U8 desc[UR20][R24.64+0xe0], R11 ;  /* 0x0000e00b1800c986 */ /* 0x000fe2000c101114 */
[----:B------:R-:W-:-:S03]  /*e6c0*/  ISETP.LT.OR P4, PT, R34, 0xe1, !P1 ;  /* 0x000000e12200780c */ /* 0x000fc60004f81670 */
[----:B------:R1:W-:Y:S01]  /*e6d0*/  @!P6 STG.E.U8 desc[UR20][R24.64+0xe1], R5 ;  /* 0x0000e1051800e986 */ /* 0x0003e2000c101114 */
[----:B------:R-:W-:Y:S02]  /*e6e0*/  ISETP.LT.OR P6, PT, R34, 0xe9, !P2 ;  /* 0x000000e92200780c */ /* 0x000fe400057c1670 */
[----:B------:R-:W-:Y:S02]  /*e6f0*/  F2FP.SATFINITE.E4M3.F32.PACK_AB_MERGE_C R13, RZ, R2, RZ ;  /* 0x00000002ff0d723e */ /* 0x000fe400048070ff */
[----:B0-----:R-:W-:-:S03]  /*e700*/  F2FP.SATFINITE.E4M3.F32.PACK_AB_MERGE_C R7, RZ, R3, RZ ;  /* 0x00000003ff07723e */ /* 0x001fc600048070ff */
[----:B------:R-:W-:Y:S01]  /*e710*/  @!P5 STG.E.U8 desc[UR20][R26.64+0xe1], R13 ;  /* 0x0000e10d1a00d986 */ /* 0x000fe2000c101114 */
[----:B------:R-:W-:-:S03]  /*e720*/  ISETP.LT.OR P5, PT, R34, 0xea, !P2 ;  /* 0x000000ea2200780c */ /* 0x000fc600057a1670 */
[----:B------:R0:W-:Y:S01]  /*e730*/  @!P4 STG.E.U8 desc[UR20][R26.64+0xe0], R9 ;  /* 0x0000e0091a00c986 */ /* 0x0001e2000c101114 */
[----:B------:R-:W-:-:S03]  /*e740*/  ISETP.LT.OR P4, PT, R34, 0xe9, !P1 ;  /* 0x000000e92200780c */ /* 0x000fc60004f81670 */
[----:B------:R0:W-:Y:S01]  /*e750*/  @!P6 STG.E.U8 desc[UR20][R24.64+0xe8], R7 ;  /* 0x0000e8071800e986 */ /* 0x0001e2000c101114 */
[----:B------:R-:W-:Y:S01]  /*e760*/  ISETP.LT.OR P6, PT, R34, 0xea, !P1 ;  /* 0x000000ea2200780c */ /* 0x000fe20004fc1670 */
[----:B------:R-:W-:Y:S01]  /*e770*/  FMUL R2, R219, UR32 ;  /* 0x00000020db027c20 */ /* 0x000fe20008400000 */
[----:B------:R-:W-:Y:S01]  /*e780*/  FMUL R3, R218, UR32 ;  /* 0x00000020da037c20 */ /* 0x000fe20008400000 */
[----:B-1----:R-:W-:-:S03]  /*e790*/  F2FP.SATFINITE.E4M3.F32.PACK_AB_MERGE_C R5, RZ, R0, RZ ;  /* 0x00000000ff05723e */ /* 0x002fc600048070ff */
[----:B------:R-:W-:Y:S02]  /*e7a0*/  F2FP.SATFINITE.E4M3.F32.PACK_AB_MERGE_C R11, RZ, R2, RZ ;  /* 0x00000002ff0b723e */ /* 0x000fe400048070ff */
[----:B0-----:R-:W-:Y:S01]  /*e7b0*/  F2FP.SATFINITE.E4M3.F32.PACK_AB_MERGE_C R9, RZ, R3, RZ ;  /* 0x00000003ff09723e */ /* 0x001fe200048070ff */
[----:B------:R-:W-:Y:S01]  /*e7c0*/  @!P5 STG.E.U8 desc[UR20][R24.64+0xe9], R5 ;  /* 0x0000e9051800d986 */ /* 0x000fe2000c101114 */
[----:B------:R-:W-:-:S03]  /*e7d0*/  ISETP.LT.OR P5, PT, R34, 0xf2, !P2 ;  /* 0x000000f22200780c */ /* 0x000fc600057a1670 */
[----:B------:R-:W-:Y:S01]  /*e7e0*/  @!P4 STG.E.U8 desc[UR20][R26.64+0xe8], R11 ;  /* 0x0000e80b1a00c986 */ /* 0x000fe2000c101114 */
[----:B------:R-:W-:-:S03]  /*e7f0*/  ISETP.LT.OR P4, PT, R34, 0xf1, !P2 ;  /* 0x000000f12200780c */ /* 0x000fc60005781670 */
[----:B------:R-:W-:Y:S01]  /*e800*/  @!P6 STG.E.U8 desc[UR20][R26.64+0xe9], R9 ;  /* 0x0000e9091a00e986 */ /* 0x000fe2000c101114 */
[----:B------:R-:W-:Y:S01]  /*e810*/  ISETP.LT.OR P6, PT, R34, 0xf1, !P1 ;  /* 0x000000f12200780c */ /* 0x000fe20004fc1670 */
[----:B------:R-:W-:Y:S01]  /*e820*/  FMUL R0, R221, UR32 ;  /* 0x00000020dd007c20 */ /* 0x000fe20008400000 */
[----:B------:R-:W-:-:S04]  /*e830*/  FMUL R2, R220, UR32 ;  /* 0x00000020dc027c20 */ /* 0x000fc80008400000 */
[----:B------:R-:W-:Y:S02]  /*e840*/  F2FP.SATFINITE.E4M3.F32.PACK_AB_MERGE_C R7, RZ, R0, RZ ;  /* 0x00000000ff07723e */ /* 0x000fe400048070ff */
[----:B------:R-:W-:-:S03]  /*e850*/  F2FP.SATFINITE.E4M3.F32.PACK_AB_MERGE_C R13, RZ, R2, RZ ;  /* 0x00000002ff0d723e */ /* 0x000fc600048070ff */
[----:B------:R0:W-:Y:S01]  /*e860*/  @!P4 STG.E.U8 desc[UR20][R24.64+0xf0], R7 ;  /* 0x0000f0071800c986 */ /* 0x0001e2000c101114 */
[----:B------:R-:W-:-:S03]  /*e870*/  ISETP.LT.OR P4, PT, R34, 0xf2, !P1 ;  /* 0x000000f22200780c */ /* 0x000fc60004f81670 */
[----:B------:R1:W-:Y:S01]  /*e880*/  @!P5 STG.E.U8 desc[UR20][R24.64+0xf1], R13 ;  /* 0x0000f10d1800d986 */ /* 0x0003e2000c101114 */
[C---:B------:R-:W-:Y:S02]  /*e890*/  ISETP.LT.OR P5, PT, R34.reuse, 0xf9, !P2 ;  /* 0x000000f92200780c */ /* 0x040fe400057a1670 */
[----:B------:R-:W-:Y:S01]  /*e8a0*/  ISETP.LT.OR P2, PT, R34, 0xfa, !P2 ;  /* 0x000000fa2200780c */ /* 0x000fe20005741670 */
[----:B--2---:R-:W-:-:S05]  /*e8b0*/  FMUL R3, R222, UR32 ;  /* 0x00000020de037c20 */ /* 0x004fca0008400000 */
[----:B------:R-:W-:Y:S01]  /*e8c0*/  F2FP.SATFINITE.E4M3.F32.PACK_AB_MERGE_C R15, RZ, R3, RZ ;  /* 0x00000003ff0f723e */ /* 0x000fe200048070ff */
[----:B------:R-:W-:-:S04]  /*e8d0*/  FMUL R0, R223, UR32 ;  /* 0x00000020df007c20 */ /* 0x000fc80008400000 */
[----:B------:R1:W-:Y:S01]  /*e8e0*/  @!P6 STG.E.U8 desc[UR20][R26.64+0xf0], R15 ;  /* 0x0000f00f1a00e986 */ /* 0x0003e2000c101114 */
[C---:B------:R-:W-:Y:S02]  /*e8f0*/  ISETP.LT.OR P6, PT, R34.reuse, 0xf9, !P1 ;  /* 0x000000f92200780c */ /* 0x040fe40004fc1670 */
[----:B------:R-:W-:Y:S02]  /*e900*/  ISETP.LT.OR P1, PT, R34, 0xfa, !P1 ;  /* 0x000000fa2200780c */ /* 0x000fe40004f21670 */
[----:B0-----:R-:W-:Y:S01]  /*e910*/  F2FP.SATFINITE.E4M3.F32.PACK_AB_MERGE_C R7, RZ, R0, RZ ;  /* 0x00000000ff07723e */ /* 0x001fe200048070ff */
[----:B---3--:R-:W-:Y:S01]  /*e920*/  FMUL R2, R225, UR32 ;  /* 0x00000020e1027c20 */ /* 0x008fe20008400000 */
[----:B----4-:R-:W-:-:S04]  /*e930*/  FMUL R3, R224, UR32 ;  /* 0x00000020e0037c20 */ /* 0x010fc80008400000 */
[----:B------:R-:W-:Y:S01]  /*e940*/  F2FP.SATFINITE.E4M3.F32.PACK_AB_MERGE_C R9, RZ, R2, RZ ;  /* 0x00000002ff09723e */ /* 0x000fe200048070ff */
[----:B------:R-:W-:Y:S01]  /*e950*/  FMUL R4, R227, UR32 ;  /* 0x00000020e3047c20 */ /* 0x000fe20008400000 */
[----:B------:R-:W-:Y:S01]  /*e960*/  FMUL R5, R226, UR32 ;  /* 0x00000020e2057c20 */ /* 0x000fe20008400000 */
[----:B------:R-:W-:-:S03]  /*e970*/  F2FP.SATFINITE.E4M3.F32.PACK_AB_MERGE_C R3, RZ, R3, RZ ;  /* 0x00000003ff03723e */ /* 0x000fc600048070ff */
[----:B------:R-:W-:Y:S02]  /*e980*/  F2FP.SATFINITE.E4M3.F32.PACK_AB_MERGE_C R11, RZ, R4, RZ ;  /* 0x00000004ff0b723e */ /* 0x000fe400048070ff */
[----:B------:R-:W-:Y:S01]  /*e990*/  F2FP.SATFINITE.E4M3.F32.PACK_AB_MERGE_C R5, RZ, R5, RZ ;  /* 0x00000005ff05723e */ /* 0x000fe200048070ff */
[----:B------:R1:W-:Y:S04]  /*e9a0*/  @!P4 STG.E.U8 desc[UR20][R26.64+0xf1], R7 ;  /* 0x0000f1071a00c986 */ /* 0x0003e8000c101114 */
[----:B------:R1:W-:Y:S04]  /*e9b0*/  @!P5 STG.E.U8 desc[UR20][R24.64+0xf8], R9 ;  /* 0x0000f8091800d986 */ /* 0x0003e8000c101114 */
[----:B------:R1:W-:Y:S04]  /*e9c0*/  @!P2 STG.E.U8 desc[UR20][R24.64+0xf9], R3 ;  /* 0x0000f9031800a986 */ /* 0x0003e8000c101114 */
[----:B------:R1:W-:Y:S04]  /*e9d0*/  @!P6 STG.E.U8 desc[UR20][R26.64+0xf8], R11 ;  /* 0x0000f80b1a00e986 */ /* 0x0003e8000c101114 */
[----:B------:R1:W-:Y:S02]  /*e9e0*/  @!P1 STG.E.U8 desc[UR20][R26.64+0xf9], R5 ;  /* 0x0000f9051a009986 */ /* 0x0003e4000c101114 */
.L_x_297:
[----:B------:R-:W-:Y:S05]  /*e9f0*/  BSYNC B0 ;  /* 0x0000000000007941 */ /* 0x000fea0003800000 */
.L_x_39:
[----:B------:R-:W2:Y:S01]  /*ea00*/  LDL.LU R22, [R1+0x78] ;  /* 0x0000780001167983 */ /* 0x000ea20000300800 */
[----:B01---5:R-:W-:Y:S01]  /*ea10*/  IMAD.U32 R3, RZ, RZ, UR12 ;  /* 0x0000000cff037e24 */ /* 0x023fe2000f8e00ff */
[----:B------:R-:W-:Y:S02]  /*ea20*/  ULDC.64 UR6, c[0x0][0x650] ;  /* 0x0001940000067ab9 */ /* 0x000fe40000000a00 */
[----:B------:R-:W3:Y:S01]  /*ea30*/  LDL.LU R19, [R1+0x7c] ;  /* 0x00007c0001137983 */ /* 0x000ee20000300800 */
[----:B------:R-:W-:Y:S01]  /*ea40*/  IMAD.U32 R0, RZ, RZ, UR16 ;  /* 0x00000010ff007e24 */ /* 0x000fe2000f8e00ff */
[----:B------:R0:W-:Y:S01]  /*ea50*/  SYNCS.ARRIVE.TRANS64.A1T0 RZ, [R3+UR28], RZ ;  /* 0x000000ff03ff79a7 */ /* 0x0001e2000810001c */
[----:B------:R-:W-:Y:S02]  /*ea60*/  IMAD.U32 R2, RZ, RZ, UR16 ;  /* 0x00000010ff027e24 */ /* 0x000fe4000f8e00ff */
[----:B------:R-:W-:Y:S02]  /*ea70*/  IMAD.MOV.U32 R4, RZ, RZ, -0x1 ;  /* 0xffffffffff047424 */ /* 0x000fe400078e00ff */
[----:B0-----:R-:W-:Y:S01]  /*ea80*/  IMAD.U32 R3, RZ, RZ, UR13 ;  /* 0x0000000dff037e24 */ /* 0x001fe2000f8e00ff */
[----:B---3--:R-:W-:-:S02]  /*ea90*/  LEA R19, P1, R0, R19, 0x1 ;  /* 0x0000001300137211 */ /* 0x008fc400078208ff */
[----:B------:R-:W-:Y:S02]  /*eaa0*/  PRMT R0, RZ, 0x7610, R0 ;  /* 0x00007610ff007816 */ /* 0x000fe40000000000 */
[----:B--2---:R-:W-:Y:S01]  /*eab0*/  LEA.HI.X R22, R2, R22, R3, 0x1, P1 ;  /* 0x0000001602167211 */ /* 0x004fe200008f0c03 */
[----:B------:R-:W-:Y:S01]  /*eac0*/  IMAD.MOV.U32 R2, RZ, RZ, -0x1 ;  /* 0xffffffffff027424 */ /* 0x000fe200078e00ff */
[----:B------:R0:W-:Y:S01]  /*ead0*/  STL [R1+0x7c], R19 ;  /* 0x00007c1301007387 */ /* 0x0001e20000100800 */
[----:B------:R-:W-:Y:S01]  /*eae0*/  IMAD.MOV.U32 R3, RZ, RZ, -0x1 ;  /* 0xffffffffff037424 */ /* 0x000fe200078e00ff */
[----:B------:R-:W-:Y:S02]  /*eaf0*/  ISETP.GE.U32.AND P1, PT, R19, UR6, PT ;  /* 0x0000000613007c0c */ /* 0x000fe4000bf26070 */
[----:B------:R0:W-:Y:S02]  /*eb00*/  STL [R1+0x78], R22 ;  /* 0x0000781601007387 */ /* 0x0001e40000100800 */
[----:B------:R-:W-:-:S02]  /*eb10*/  ISETP.GE.U32.AND.EX P1, PT, R22, UR7, PT, P1 ;  /* 0x0000000716007c0c */ /* 0x000fc4000bf26110 */
[----:B------:R0:W-:Y:S04]  /*eb20*/  STL [R1+0x80], R4 ;  /* 0x0000800401007387 */ /* 0x0001e80000100800 */
[----:B------:R0:W-:Y:S04]  /*eb30*/  STL [R1+0x70], R2 ;  /* 0x0000700201007387 */ /* 0x0001e80000100800 */
[----:B------:R0:W-:Y:S03]  /*eb40*/  STL [R1+0x84], R3 ;  /* 0x0000840301007387 */ /* 0x0001e60000100800 */
[----:B------:R-:W-:Y:S05]  /*eb50*/  @P1 BRA `(.L_x_298) ;  /* 0x0000000400741947 */ /* 0x000fea0003800000 */
[----:B------:R-:W1:Y:S01]  /*eb60*/  S2R R14, SR_CTAID.X ;  /* 0x00000000000e7919 */ /* 0x000e620000002500 */
[----:B------:R-:W2:Y:S01]  /*eb70*/  LDC.64 R8, c[0x0][0x628] ;  /* 0x00018a00ff087b82 */ /* 0x000ea20000000a00 */
[----:B------:R-:W-:Y:S01]  /*eb80*/  ULDC UR6, c[0x0][0x150] ;  /* 0x0000540000067ab9 */ /* 0x000fe20000000800 */
[----:B------:R-:W-:Y:S01]  /*eb90*/  IMAD.MOV.U32 R6, RZ, RZ, R19 ;  /* 0x000000ffff067224 */ /* 0x000fe200078e0013 */
[----:B------:R-:W3:Y:S01]  /*eba0*/  S2R R16, SR_CTAID.Y ;  /* 0x0000000000107919 */ /* 0x000ee20000002600 */
[----:B------:R-:W-:-:S04]  /*ebb0*/  IMAD.MOV.U32 R7, RZ, RZ, R22 ;  /* 0x000000ffff077224 */ /* 0x000fc800078e0016 */
[----:B------:R-:W0:Y:S08]  /*ebc0*/  LDC R17, c[0x0][0x144] ;  /* 0x00005100ff117b82 */ /* 0x000e300000000800 */
[----:B------:R-:W0:Y:S08]  /*ebd0*/  LDC R10, c[0x0][0x630] ;  /* 0x00018c00ff0a7b82 */ /* 0x000e300000000800 */
[----:B------:R-:W0:Y:S01]  /*ebe0*/  LDC.64 R12, c[0x0][0x620] ;  /* 0x00018800ff0c7b82 */ /* 0x000e220000000a00 */
[----:B--2---:R-:W-:-:S04]  /*ebf0*/  ISETP.NE.U32.AND P1, PT, R8, RZ, PT ;  /* 0x000000ff0800720c */ /* 0x004fc80003f25070 */
[----:B------:R-:W-:Y:S02]  /*ec00*/  ISETP.NE.AND.EX P1, PT, R9, RZ, PT, P1 ;  /* 0x000000ff0900720c */ /* 0x000fe40003f25310 */
[----:B-1----:R-:W-:-:S05]  /*ec10*/  I2FP.F32.U32 R0, R14 ;  /* 0x0000000e00007245 */ /* 0x002fca0000201000 */
[----:B------:R-:W-:-:S04]  /*ec20*/  FMUL R0, R0, UR6 ;  /* 0x0000000600007c20 */ /* 0x000fc80008400000 */
[----:B------:R1:W2:Y:S02]  /*ec30*/  F2I.U32.TRUNC.NTZ R15, R0 ;  /* 0x00000000000f7305 */ /* 0x0002a4000020f000 */
[----:B---3--:R-:W-:Y:S05]  /*ec40*/  @!P1 BRA `(.L_x_299) ;  /* 0x0000000000289947 */ /* 0x008fea0003800000 */
[----:B-1----:R-:W1:Y:S02]  /*ec50*/  LDC R0, c[0x0][0x634] ;  /* 0x00018d00ff007b82 */ /* 0x002e640000000800 */
[----:B-1----:R-:W-:-:S05]  /*ec60*/  IADD3 R7, P1, R19, R0, RZ ;  /* 0x0000000013077210 */ /* 0x002fca0007f3e0ff */
[----:B------:R-:W-:-:S04]  /*ec70*/  IMAD.X R11, RZ, RZ, R22, P1 ;  /* 0x000000ffff0b7224 */ /* 0x000fc800008e0616 */
[----:B0-----:R-:W-:-:S04]  /*ec80*/  IMAD.WIDE.U32 R2, R11, R8, RZ ;  /* 0x000000080b027225 */ /* 0x001fc800078e00ff */
[----:B------:R-:W-:-:S04]  /*ec90*/  IMAD.WIDE.U32 R4, P1, R7, R9, R2 ;  /* 0x0000000907047225 */ /* 0x000fc80007820002 */
[----:B------:R-:W-:-:S04]  /*eca0*/  IMAD.WIDE.U32 R2, R7, R8, RZ ;  /* 0x0000000807027225 */ /* 0x000fc800078e00ff */
[----:B------:R-:W-:Y:S01]  /*ecb0*/  IMAD.X R7, RZ, RZ, RZ, P1 ;  /* 0x000000ffff077224 */ /* 0x000fe200008e06ff */
[----:B------:R-:W-:Y:S01]  /*ecc0*/  IADD3 RZ, P1, R3, R4, RZ ;  /* 0x0000000403ff7210 */ /* 0x000fe20007f3e0ff */
[----:B------:R-:W-:-:S04]  /*ecd0*/  IMAD.MOV.U32 R6, RZ, RZ, R5 ;  /* 0x000000ffff067224 */ /* 0x000fc800078e0005 */
[----:B------:R-:W-:-:S08]  /*ece0*/  IMAD.WIDE.U32.X R6, R11, R9, R6, P1 ;  /* 0x000000090b067225 */ /* 0x000fd000008e0406 */
.L_x_299:
[-CC-:B0-----:R-:W-:Y:S01]  /*ecf0*/  SHF.R.U64 R11, R6, R10.reuse, R7.reuse ;  /* 0x0000000a060b7219 */ /* 0x181fe20000001207 */
[----:B------:R-:W0:Y:S01]  /*ed00*/  LDC.64 R20, c[0x0][0x640] ;  /* 0x00019000ff147b82 */ /* 0x000e220000000a00 */
[----:B-1----:R-:W-:Y:S01]  /*ed10*/  SHF.R.U32.HI R0, RZ, R10, R7 ;  /* 0x0000000aff007219 */ /* 0x002fe20000011607 */
[----:B------:R-:W-:Y:S01]  /*ed20*/  IMAD.MOV.U32 R2, RZ, RZ, R19 ;  /* 0x000000ffff027224 */ /* 0x000fe200078e0013 */
[----:B------:R-:W-:Y:S01]  /*ed30*/  IADD3 R5, P1, RZ, -R11, RZ ;  /* 0x8000000bff057210 */ /* 0x000fe20007f3e0ff */
[----:B--2---:R-:W-:Y:S01]  /*ed40*/  IMAD.MOV R15, RZ, RZ, -R15 ;  /* 0x000000ffff0f7224 */ /* 0x004fe200078e0a0f */
[----:B------:R-:W-:Y:S01]  /*ed50*/  ULDC UR6, c[0x0][0x154] ;  /* 0x0000550000067ab9 */ /* 0x000fe20000000800 */
[----:B------:R-:W-:Y:S02]  /*ed60*/  IMAD.MOV.U32 R7, RZ, RZ, 0x1 ;  /* 0x00000001ff077424 */ /* 0x000fe400078e00ff */
[----:B------:R-:W1:Y:S01]  /*ed70*/  LDC R4, c[0x0][0x618] ;  /* 0x00018600ff047b82 */ /* 0x000e620000000800 */
[----:B------:R-:W-:-:S02]  /*ed80*/  IMAD.X R3, RZ, RZ, ~R0, P1 ;  /* 0x000000ffff037224 */ /* 0x000fc400008e0e00 */
[----:B------:R-:W-:Y:S02]  /*ed90*/  IMAD R17, R17, R15, R14 ;  /* 0x0000000f11117224 */ /* 0x000fe400078e020e */
[-C--:B------:R-:W-:Y:S02]  /*eda0*/  IMAD R0, R3, R12.reuse, RZ ;  /* 0x0000000c03007224 */ /* 0x080fe400078e02ff */
[----:B------:R-:W-:Y:S01]  /*edb0*/  IMAD.MOV.U32 R3, RZ, RZ, R22 ;  /* 0x000000ffff037224 */ /* 0x000fe200078e0016 */
[----:B------:R-:W2:Y:S01]  /*edc0*/  LDC R6, c[0x0][0x608] ;  /* 0x00018200ff067b82 */ /* 0x000ea20000000800 */
[----:B------:R-:W-:-:S04]  /*edd0*/  IMAD.WIDE.U32 R2, R5, R12, R2 ;  /* 0x0000000c05027225 */ /* 0x000fc800078e0002 */
[----:B------:R-:W-:-:S03]  /*ede0*/  IMAD R5, R5, R13, R0 ;  /* 0x0000000d05057224 */ /* 0x000fc600078e0200 */
[----:B------:R-:W3:Y:S01]  /*edf0*/  LDC R18, c[0x0][0x658] ;  /* 0x00019600ff127b82 */ /* 0x000ee20000000800 */
[----:B------:R-:W-:Y:S01]  /*ee00*/  I2FP.F32.U32 R0, R16 ;  /* 0x0000001000007245 */ /* 0x000fe20000201000 */
[----:B------:R-:W-:Y:S01]  /*ee10*/  IMAD.IADD R3, R3, 0x1, R5 ;  /* 0x0000000103037824 */ /* 0x000fe200078e0205 */
[----:B0-----:R-:W-:Y:S01]  /*ee20*/  ISETP.NE.U32.AND P1, PT, R20, RZ, PT ;  /* 0x000000ff1400720c */ /* 0x001fe20003f25070 */
[----:B------:R-:W-:Y:S02]  /*ee30*/  IMAD.MOV.U32 R5, RZ, RZ, -0x1 ;  /* 0xffffffffff057424 */ /* 0x000fe400078e00ff */
[----:B------:R-:W-:Y:S02]  /*ee40*/  FMUL R0, R0, UR6 ;  /* 0x0000000600007c20 */ /* 0x000fe40008400000 */
[----:B------:R-:W0:Y:S01]  /*ee50*/  LDC R15, c[0x0][0x148] ;  /* 0x00005200ff0f7b82 */ /* 0x000e220000000800 */
[----:B-1----:R-:W-:Y:S01]  /*ee60*/  SHF.R.U64 R10, R2, R4, R3 ;  /* 0x00000004020a7219 */ /* 0x002fe20000001203 */
[----:B------:R1:W0:Y:S01]  /*ee70*/  F2I.U32.TRUNC.NTZ R13, R0 ;  /* 0x00000000000d7305 */ /* 0x000222000020f000 */
[----:B------:R-:W-:-:S02]  /*ee80*/  ISETP.NE.AND.EX P1, PT, R21, RZ, PT, P1 ;  /* 0x000000ff1500720c */ /* 0x000fc40003f25310 */
[----:B------:R-:W-:-:S03]  /*ee90*/  SHF.R.U32.HI R3, RZ, R4, R3 ;  /* 0x00000004ff037219 */ /* 0x000fc60000011603 */
[----:B------:R-:W0:Y:S01]  /*eea0*/  LDC R14, c[0x0][0x600] ;  /* 0x00018000ff0e7b82 */ /* 0x000e220000000800 */
[-CC-:B--2---:R-:W-:Y:S02]  /*eeb0*/  SHF.R.U64 R8, R10, R6.reuse, R3.reuse ;  /* 0x000000060a087219 */ /* 0x184fe40000001203 */
[----:B------:R-:W-:-:S05]  /*eec0*/  SHF.R.U32.HI R3, RZ, R6, R3 ;  /* 0x00000006ff037219 */ /* 0x000fca0000011603 */
[----:B------:R-:W2:Y:S01]  /*eed0*/  LDC R22, c[0x0][0x648] ;  /* 0x00019200ff167b82 */ /* 0x000ea20000000800 */
[-CC-:B---3--:R-:W-:Y:S02]  /*eee0*/  SHF.R.U64 R12, R8, R18.reuse, R3.reuse ;  /* 0x00000012080c7219 */ /* 0x188fe40000001203 */
[-C--:B------:R-:W-:Y:S02]  /*eef0*/  SHF.L.U32 R5, R5, R18.reuse, RZ ;  /* 0x0000001205057219 */ /* 0x080fe400000006ff */
[-C--:B------:R-:W-:Y:S01]  /*ef00*/  SHF.R.U32.HI R3, RZ, R18.reuse, R3 ;  /* 0x00000012ff037219 */ /* 0x080fe20000011603 */
[----:B------:R-:W-:Y:S01]  /*ef10*/  IMAD.MOV.U32 R2, RZ, RZ, R12 ;  /* 0x000000ffff027224 */ /* 0x000fe200078e000c */
[----:B------:R-:W-:Y:S01]  /*ef20*/  SHF.L.U32 R18, R7, R18, RZ ;  /* 0x0000001207127219 */ /* 0x000fe200000006ff */
[----:B------:R-:W3:Y:S01]  /*ef30*/  LDC R23, c[0x0][0x638] ;  /* 0x00018e00ff177b82 */ /* 0x000ee20000000800 */
[----:B------:R-:W-:-:S07]  /*ef40*/  LOP3.LUT R19, RZ, R5, RZ, 0x33, !PT ;  /* 0x00000005ff137212 */ /* 0x000fce00078e33ff */
[----:B------:R-:W0:Y:S01]  /*ef50*/  LDC R24, c[0x0][0x610] ;  /* 0x00018400ff187b82 */ /* 0x000e220000000800 */
[----:B-1----:R-:W-:Y:S05]  /*ef60*/  @!P1 BRA `(.L_x_300) ;  /* 0x0000000000289947 */ /* 0x002fea0003800000 */
[----:B------:R-:W1:Y:S02]  /*ef70*/  LDC R7, c[0x0][0x64c] ;  /* 0x00019300ff077b82 */ /* 0x000e640000000800 */
[----:B-1----:R-:W-:-:S05]  /*ef80*/  IADD3 R7, P1, R12, R7, RZ ;  /* 0x000000070c077210 */ /* 0x002fca0007f3e0ff */
        /* <DEDUP_REMOVED lines=8> */
.L_x_300:
[----:B--2---:R-:W-:Y:S01]  /*f010*/  SHF.R.U64 R0, R2, R22, R3 ;  /* 0x0000001602007219 */ /* 0x004fe20000001203 */
[----:B0-----:R-:W-:Y:S01]  /*f020*/  VIADD R7, R14, 0xffffffff ;  /* 0xffffffff0e077836 */ /* 0x001fe20000000000 */
[----:B------:R-:W-:Y:S01]  /*f030*/  LOP3.LUT R5, R8, R19, RZ, 0xc0, !PT ;  /* 0x0000001308057212 */ /* 0x000fe200078ec0ff */
[----:B------:R-:W-:Y:S02]  /*f040*/  IMAD.MOV R13, RZ, RZ, -R13 ;  /* 0x000000ffff0d7224 */ /* 0x000fe400078e0a0d */
[----:B------:R-:W-:Y:S02]  /*f050*/  IMAD.MOV R3, RZ, RZ, -R0 ;  /* 0x000000ffff037224 */ /* 0x000fe400078e0a00 */
[----:B------:R-:W-:Y:S01]  /*f060*/  IMAD R2, R18, R0, R5 ;  /* 0x0000000012027224 */ /* 0x000fe200078e0205 */
[----:B------:R-:W-:Y:S01]  /*f070*/  LOP3.LUT R5, R10, R7, RZ, 0xc0, !PT ;  /* 0x000000070a057212 */ /* 0x000fe200078ec0ff */
[----:B------:R-:W-:Y:S02]  /*f080*/  @P3 IMAD R17, R15, R13, R16 ;  /* 0x0000000d0f113224 */ /* 0x000fe400078e0210 */
[----:B---3--:R-:W-:-:S02]  /*f090*/  IMAD R0, R3, R23, R12 ;  /* 0x0000001703007224 */ /* 0x008fc400078e020c */
[----:B------:R-:W-:Y:S02]  /*f0a0*/  IMAD.MOV.U32 R4, RZ, RZ, 0x1 ;  /* 0x00000001ff047424 */ /* 0x000fe400078e00ff */
[----:B------:R-:W-:Y:S02]  /*f0b0*/  IMAD R2, R2, R24, R17 ;  /* 0x0000001802027224 */ /* 0x000fe400078e0211 */
[----:B------:R-:W-:Y:S01]  /*f0c0*/  IMAD R3, R0, R14, R5 ;  /* 0x0000000e00037224 */ /* 0x000fe200078e0205 */
[----:B------:R-:W-:-:S04]  /*f0d0*/  PRMT R0, R4, 0x7610, R0 ;  /* 0x0000761004007816 */ /* 0x000fc80000000000 */
[----:B------:R-:W-:Y:S02]  /*f0e0*/  SEL R4, R3, R2, !P3 ;  /* 0x0000000203047207 */ /* 0x000fe40005800000 */
[----:B------:R-:W-:-:S03]  /*f0f0*/  SEL R2, R2, R3, !P3 ;  /* 0x0000000302027207 */ /* 0x000fc60005800000 */
[----:B------:R1:W-:Y:S04]  /*f100*/  STL [R1+0x84], R4 ;  /* 0x0000840401007387 */ /* 0x0003e80000100800 */
[----:B------:R1:W-:Y:S04]  /*f110*/  STL [R1+0x70], R11 ;  /* 0x0000700b01007387 */ /* 0x0003e80000100800 */
[----:B------:R1:W-:Y:S02]  /*f120*/  STL [R1+0x80], R2 ;  /* 0x0000800201007387 */ /* 0x0003e40000100800 */
.L_x_298:
[----:B------:R-:W-:Y:S01]  /*f130*/  LOP3.LUT P1, RZ, R0, 0xff, RZ, 0xc0, !PT ;  /* 0x000000ff00ff7812 */ /* 0x000fe2000782c0ff */
[----:B------:R-:W-:-:S12]  /*f140*/  ULOP3.LUT UR27, UR27, 0x1, URZ, 0x3c, !UPT ;  /* 0x000000011b1b7892 */ /* 0x000fd8000f8e3c3f */
[----:B------:R-:W-:Y:S05]  /*f150*/  @P1 BRA `(.L_x_301) ;  /* 0xffffff2400801947 */ /* 0x000fea000383ffff */
[----:B------:R-:W-:Y:S05]  /*f160*/  EXIT ;  /* 0x000000000000794d */ /* 0x000fea0003800000 */
.L_x_17:
[----:B------:R-:W-:-:S08]  /*f170*/  ISETP.NE.AND P0, PT, RZ, UR6, PT ;  /* 0x00000006ff007c0c */ /* 0x000fd0000bf05270 */
[----:B0123--:R-:W0:-:S00]  /*f180*/  USETMAXREG.DEALLOC.CTAPOOL 0x28 ;  /* 0x00000028000079c8 */ /* 0x00fe0000080e0500 */
[----:B------:R-:W-:Y:S05]  /*f190*/  @P0 EXIT ;  /* 0x000000000000094d */ /* 0x000fea0003800000 */
[----:B0-----:R-:W-:Y:S01]  /*f1a0*/  LOP3.LUT P0, RZ, R0, 0xff, RZ, 0xc0, !PT ;  /* 0x000000ff00ff7812 */ /* 0x001fe2000780c0ff */
[----:B------:R-:W-:Y:S02]  /*f1b0*/  IMAD.MOV.U32 R0, RZ, RZ, 0x1 ;  /* 0x00000001ff007424 */ /* 0x000fe400078e00ff */
[----:B------:R-:W-:-:S10]  /*f1c0*/  IMAD.MOV.U32 R9, RZ, RZ, RZ ;  /* 0x000000ffff097224 */ /* 0x000fd400078e00ff */
[----:B------:R-:W-:Y:S05]  /*f1d0*/  @!P0 BRA `(.L_x_302) ;  /* 0x0000000c00608947 */ /* 0x000fea0003800000 */
[----:B------:R-:W0:Y:S01]  /*f1e0*/  S2UR UR8, SR_CgaCtaId ;  /* 0x00000000000879c3 */ /* 0x000e220000008800 */
[----:B------:R-:W-:Y:S01]  /*f1f0*/  LOP3.LUT P0, RZ, R3, 0x1f, RZ, 0xc0, !PT ;  /* 0x0000001f03ff7812 */ /* 0x000fe2000780c0ff */
[----:B------:R-:W-:Y:S01]  /*f200*/  ULDC UR5, c[0x0][0x658] ;  /* 0x0001960000057ab9 */ /* 0x000fe20000000800 */
[----:B------:R-:W-:Y:S01]  /*f210*/  UMOV UR6, 0xffffffff ;  /* 0xffffffff00067882 */ /* 0x000fe20000000000 */
[----:B------:R-:W-:Y:S01]  /*f220*/  BSSY B0, `(.L_x_302) ;  /* 0x00000d3000007945 */ /* 0x000fe20003800000 */
[----:B------:R-:W-:Y:S01]  /*f230*/  USHF.L.U32 UR6, UR6, UR5, URZ ;  /* 0x0000000506067299 */ /* 0x000fe2000800063f */
[C---:B------:R-:W-:Y:S01]  /*f240*/  ISETP.NE.AND P2, PT, R2.reuse, RZ, PT ;  /* 0x000000ff0200720c */ /* 0x040fe20003f45270 */
[----:B------:R-:W-:Y:S01]  /*f250*/  IMAD.MOV.U32 R10, RZ, RZ, 0x1 ;  /* 0x00000001ff0a7424 */ /* 0x000fe200078e00ff */
[----:B------:R-:W-:Y:S01]  /*f260*/  ISETP.NE.OR P0, PT, R2, RZ, !P0 ;  /* 0x000000ff0200720c */ /* 0x000fe20004705670 */
[----:B------:R-:W-:Y:S01]  /*f270*/  IMAD.MOV.U32 R0, RZ, RZ, 0x1 ;  /* 0x00000001ff007424 */ /* 0x000fe200078e00ff */
[----:B------:R-:W-:Y:S01]  /*f280*/  ULDC UR4, c[0x0][0x600] ;  /* 0x0001800000047ab9 */ /* 0x000fe20000000800 */
[----:B------:R-:W-:Y:S01]  /*f290*/  IMAD.MOV.U32 R9, RZ, RZ, RZ ;  /* 0x000000ffff097224 */ /* 0x000fe200078e00ff */
[----:B------:R-:W-:Y:S01]  /*f2a0*/  UMOV UR7, 0x1 ;  /* 0x0000000100077882 */ /* 0x000fe20000000000 */
[----:B------:R-:W-:-:S02]  /*f2b0*/  UIADD3 UR28, UR14, 0x1, URZ ;  /* 0x000000010e1c7890 */ /* 0x000fc4000fffe03f */
[----:B------:R-:W-:Y:S02]  /*f2c0*/  ULOP3.LUT UR25, UR15, 0x2, URZ, 0xfc, !UPT ;  /* 0x000000020f197892 */ /* 0x000fe4000f8efc3f */
[----:B------:R-:W-:Y:S02]  /*f2d0*/  UIADD3 UR4, UR4, -0x1, URZ ;  /* 0xffffffff04047890 */ /* 0x000fe4000fffe03f */
[----:B------:R-:W-:Y:S02]  /*f2e0*/  USHF.L.U32 UR22, UR7, UR5, URZ ;  /* 0x0000000507167299 */ /* 0x000fe4000800063f */
[----:B------:R-:W-:Y:S01]  /*f2f0*/  ULOP3.LUT UR21, URZ, UR6, URZ, 0x33, !UPT ;  /* 0x000000063f157292 */ /* 0x000fe2000f8e333f */
[----:B------:R-:W-:Y:S01]  /*f300*/  ULDC.64 UR26, c[0x0][0x198] ;  /* 0x00006600001a7ab9 */ /* 0x000fe20000000a00 */
[----:B0-----:R-:W-:-:S10]  /*f310*/  IMAD.U32 R8, RZ, RZ, UR8 ;  /* 0x00000008ff087e24 */ /* 0x001fd4000f8e00ff */
.L_x_314:
[----:B------:R-:W-:-:S03]  /*f320*/  UMOV UR5, 0xffffffff ;  /* 0xffffffff00057882 */ /* 0x000fc60000000000 */
[----:B01----:R-:W-:Y:S05]  /*f330*/  BRA.DIV UR5, `(.L_x_303) ;  /* 0x0000001205587947 */ /* 0x003fea000b800000 */
[----:B------:R-:W-:-:S13]  /*f340*/  ELECT P1, URZ, PT ;  /* 0x00000000003f782f */ /* 0x000fda0003820000 */
.L_x_328:
[----:B------:R-:W0:Y:S01]  /*f350*/  LDC R2, c[0x0][0x28c] ;  /* 0x0000a300ff027b82 */ /* 0x000e220000000800 */
[----:B------:R-:W-:Y:S01]  /*f360*/  BSSY B1, `(.L_x_304) ;  /* 0x000003f000017945 */ /* 0x000fe20003800000 */
[----:B0-----:R-:W-:-:S13]  /*f370*/  ISETP.LT.OR P1, PT, R2, 0x1, !P1 ;  /* 0x000000010200780c */ /* 0x001fda0004f21670 */
[----:B------:R-:W-:Y:S05]  /*f380*/  @P1 BRA `(.L_x_305) ;  /* 0x0000000000f01947 */ /* 0x000fea0003800000 */
[----:B------:R-:W2:Y:S04]  /*f390*/  LDL.LU R4, [R1+0x80] ;  /* 0x0000800001047983 */ /* 0x000ea80000300800 */
[----:B------:R-:W3:Y:S01]  /*f3a0*/  LDL.LU R3, [R1+0x84] ;  /* 0x0000840001037983 */ /* 0x000ee20000300800 */
[----:B------:R-:W-:Y:S02]  /*f3b0*/  IMAD.MOV.U32 R13, RZ, RZ, RZ ;  /* 0x000000ffff0d7224 */ /* 0x000fe400078e00ff */
[----:B------:R-:W-:Y:S02]  /*f3c0*/  IMAD.U32 R14, RZ, RZ, UR28 ;  /* 0x0000001cff0e7e24 */ /* 0x000fe4000f8e00ff */
[----:B------:R-:W-:Y:S02]  /*f3d0*/  IMAD.MOV.U32 R2, RZ, RZ, R0 ;  /* 0x000000ffff027224 */ /* 0x000fe400078e0000 */
[----:B--2---:R-:W-:-:S02]  /*f3e0*/  IMAD R8, R4, 0x2, R8 ;  /* 0x0000000204087824 */ /* 0x004fc400078e0208 */
[----:B---3--:R-:W-:Y:S02]  /*f3f0*/  IMAD.SHL.U32 R7, R3, 0x100, RZ ;  /* 0x0000010003077824 */ /* 0x008fe400078e00ff */
[----:B------:R-:W-:Y:S02]  /*f400*/  IMAD.MOV.U32 R3, RZ, RZ, R9 ;  /* 0x000000ffff037224 */ /* 0x000fe400078e0009 */
[----:B------:R-:W-:-:S07]  /*f410*/  IMAD.SHL.U32 R6, R8, 0x20, RZ ;  /* 0x0000002008067824 */ /* 0x000fce00078e00ff */
.L_x_309:
[----:B------:R-:W0:Y:S01]  /*f420*/  S2UR UR5, SR_CgaCtaId ;  /* 0x00000000000579c3 */ /* 0x000e220000008800 */
[----:B------:R-:W-:Y:S02]  /*f430*/  MOV R5, 0x400 ;  /* 0x0000040000057802 */ /* 0x000fe40000000f00 */
[----:B------:R-:W-:Y:S01]  /*f440*/  SHF.L.U32 R4, R2, 0x1f, RZ ;  /* 0x0000001f02047819 */ /* 0x000fe200000006ff */
[----:B0-----:R-:W-:-:S05]  /*f450*/  IMAD.U32 R8, RZ, RZ, UR5 ;  /* 0x00000005ff087e24 */ /* 0x001fca000f8e00ff */
[----:B------:R-:W-:Y:S02]  /*f460*/  LEA R12, R8, R5, 0x18 ;  /* 0x00000005080c7211 */ /* 0x000fe400078ec0ff */
[----:B------:R-:W0:Y:S03]  /*f470*/  @!P2 LDC R5, c[0x0][0x500] ;  /* 0x00014000ff05ab82 */ /* 0x000e260000000800 */
[----:B------:R-:W-:-:S04]  /*f480*/  IMAD R11, R3, 0x8, R12 ;  /* 0x00000008030b7824 */ /* 0x000fc800078e020c */
[----:B------:R-:W1:Y:S02]  /*f490*/  SYNCS.PHASECHK.TRANS64.TRYWAIT P1, [R11+URZ+0x28], R4 ;  /* 0x000028040b0075a7 */ /* 0x000e64000802017f */
[----:B-1----:R-:W-:Y:S05]  /*f4a0*/  @!P1 BRA `(.L_x_306) ;  /* 0x00000010001c9947 */ /* 0x002fea0003800000 */
.L_x_329:
[----:B------:R-:W-:Y:S01]  /*f4b0*/  UPRMT UR5, UR25, 0x9910, URZ ;  /* 0x0000991019057896 */ /* 0x000fe2000800003f */
[----:B0-----:R0:W-:Y:S03]  /*f4c0*/  @!P2 SYNCS.ARRIVE.TRANS64 RZ, [R11+URZ], R5 ;  /* 0x000000050bffa9a7 */ /* 0x0011e6000800003f */
[----:B------:R-:W-:-:S06]  /*f4d0*/  UISETP.NE.AND UP0, UPT, UR5, 0x2, UPT ;  /* 0x000000020500788c */ /* 0x000fcc000bf05270 */
[----:B------:R-:W-:-:S13]  /*f4e0*/  PLOP3.LUT P1, PT, PT, PT, UP0, 0x80, 0x0 ;  /* 0x000000000000781c */ /* 0x000fda0003f2f008 */
[----:B0-----:R-:W-:Y:S05]  /*f4f0*/  @P1 BRA `(.L_x_307) ;  /* 0x0000000000041947 */ /* 0x001fea0003800000 */
[----:B------:R-:W-:Y:S01]  /*f500*/  BPT.TRAP 0x1 ;  /* 0x000000040000795c */ /* 0x000fe20000300000 */
.L_x_307:
[----:B------:R-:W-:Y:S05]  /*f510*/  @P0 BRA `(.L_x_308) ;  /* 0x0000000000040947 */ /* 0x000fea0003800000 */
[----:B------:R-:W-:Y:S01]  /*f520*/  BPT.TRAP 0x1 ;  /* 0x000000040000795c */ /* 0x000fe20000300000 */
.L_x_308:
[----:B------:R-:W2:Y:S01]  /*f530*/  LDL R5, [R1+0x70] ;  /* 0x0000700001057983 */ /* 0x000ea20000100800 */
[----:B-1----:R-:W-:Y:S01]  /*f540*/  IMAD R4, R3, 0x2, R8 ;  /* 0x0000000203047824 */ /* 0x002fe200078e0208 */
[----:B------:R-:W-:Y:S01]  /*f550*/  R2UR UR9, R11 ;  /* 0x000000000b0972ca */ /* 0x000fe200000e0000 */
[----:B------:R-:W-:Y:S01]  /*f560*/  VIADD R14, R14, 0xffffffff ;  /* 0xffffffff0e0e7836 */ /* 0x000fe20000000000 */
[----:B------:R-:W-:Y:S01]  /*f570*/  UIADD3 UR6, UP0, UR26, 0xf0, URZ ;  /* 0x000000f01a067890 */ /* 0x000fe2000ff1e03f */
[--C-:B------:R-:W-:Y:S01]  /*f580*/  IMAD.U32 R4, R4, 0x1000, R12.reuse ;  /* 0x0000100004047824 */ /* 0x100fe200078e000c */
[----:B------:R-:W-:Y:S01]  /*f590*/  R2UR UR11, R6 ;  /* 0x00000000060b72ca */ /* 0x000fe200000e0000 */
[----:B------:R-:W-:Y:S01]  /*f5a0*/  IMAD R12, R3, 0x8000, R12 ;  /* 0x00008000030c7824 */ /* 0x000fe200078e020c */
[----:B------:R-:W-:Y:S01]  /*f5b0*/  R2UR UR10, R13 ;  /* 0x000000000d0a72ca */ /* 0x000fe200000e0000 */
[----:B------:R-:W-:Y:S01]  /*f5c0*/  UIADD3 UR30, UP1, UR26, 0x1f0, URZ ;  /* 0x000001f01a1e7890 */ /* 0x000fe2000ff3e03f */
[----:B------:R-:W-:Y:S01]  /*f5d0*/  R2UR UR5, R4 ;  /* 0x00000000040572ca */ /* 0x000fe200000e0000 */
[----:B------:R-:W-:Y:S01]  /*f5e0*/  UIADD3.X UR7, URZ, UR27, URZ, UP0, !UPT ;  /* 0x0000001b3f077290 */ /* 0x000fe200087fe43f */
[----:B------:R-:W-:Y:S01]  /*f5f0*/  R2UR UR8, R12 ;  /* 0x000000000c0872ca */ /* 0x000fe200000e0000 */
[----:B------:R-:W-:Y:S01]  /*f600*/  VIADD R3, R3, 0x1 ;  /* 0x0000000103037836 */ /* 0x000fe20000000000 */
[----:B------:R-:W-:Y:S01]  /*f610*/  R2UR UR23, R7 ;  /* 0x00000000071772ca */ /* 0x000fe200000e0000 */
[----:B------:R-:W-:Y:S01]  /*f620*/  UIADD3.X UR31, URZ, UR27, URZ, UP1, !UPT ;  /* 0x0000001b3f1f7290 */ /* 0x000fe20008ffe43f */
[----:B------:R-:W-:Y:S01]  /*f630*/  ISETP.GT.AND P4, PT, R14, 0x1, PT ;  /* 0x000000010e00780c */ /* 0x000fe20003f84270 */
[----:B------:R-:W-:Y:S01]  /*f640*/  UMOV UR24, 0x30000 ;  /* 0x0003000000187882 */ /* 0x000fe20000000000 */
[----:B------:R-:W-:Y:S01]  /*f650*/  UMOV UR18, 0x0 ;  /* 0x0000000000127882 */ /* 0x000fe20000000000 */
[----:B------:R-:W-:Y:S01]  /*f660*/  UMOV UR19, 0x10000000 ;  /* 0x1000000000137882 */ /* 0x000fe20000000000 */
[----:B------:R-:W-:Y:S01]  /*f670*/  ISETP.NE.AND P1, PT, R3, 0x5, PT ;  /* 0x000000050300780c */ /* 0x000fe20003f25270 */
[----:B------:R-:W-:-:S02]  /*f680*/  VIADD R13, R13, 0x80 ;  /* 0x000000800d0d7836 */ /* 0x000fc40000000000 */
[----:B------:R-:W-:Y:S01]  /*f690*/  UIADD3 UR5, UR5, 0x180, URZ ;  /* 0x0000018005057890 */ /* 0x000fe2000fffe03f */
[----:B------:R-:W-:Y:S01]  /*f6a0*/  SEL R3, R3, RZ, P1 ;  /* 0x000000ff03037207 */ /* 0x000fe20000800000 */
[----:B------:R-:W-:-:S05]  /*f6b0*/  UIADD3 UR20, UR8, 0xa180, URZ ;  /* 0x0000a18008147890 */ /* 0x000fca000fffe03f */
[----:B------:R-:W-:Y:S01]  /*f6c0*/  UMOV UR8, UR5 ;  /* 0x0000000500087c82 */ /* 0x000fe20008000000 */
[----:B--2---:R-:W-:Y:S02]  /*f6d0*/  R2UR UR12, R5 ;  /* 0x00000000050c72ca */ /* 0x004fe400000e0000 */
[----:B------:R-:W-:-:S04]  /*f6e0*/  SEL R5, RZ, 0x1, P1 ;  /* 0x00000001ff057807 */ /* 0x000fc80000800000 */
[----:B------:R-:W-:-:S07]  /*f6f0*/  LOP3.LUT R2, R2, R5, RZ, 0x3c, !PT ;  /* 0x0000000502027212 */ /* 0x000fce00078e3cff */
[----:B------:R0:W-:Y:S02]  /*f700*/  UTMALDG.3D.MULTICAST [UR8], [UR6], UR24, desc[UR18] ;  /* 0x00001208060073b4 */ /* 0x0001e40008011818 */
[----:B0-----:R-:W-:Y:S01]  /*f710*/  UMOV UR8, UR20 ;  /* 0x0000001400087c82 */ /* 0x001fe20008000000 */
[----:B------:R-:W-:Y:S02]  /*f720*/  UMOV UR11, UR23 ;  /* 0x00000017000b7c82 */ /* 0x000fe40008000000 */
[----:B------:R0:W-:Y:S02]  /*f730*/  UTMALDG.3D [UR8], [UR30], desc[UR18] ;  /* 0x000012081e0075b4 */ /* 0x0001e40008011000 */
[----:B0-----:R-:W-:Y:S05]  /*f740*/  @P4 BRA `(.L_x_309) ;  /* 0xfffffffc00344947 */ /* 0x001fea000383ffff */
.L_x_305:
[----:B------:R-:W-:Y:S05]  /*f750*/  BSYNC B1 ;  /* 0x0000000000017941 */ /* 0x000fea0003800000 */
.L_x_304:
[----:B------:R-:W2:Y:S01]  /*f760*/  LDL.LU R16, [R1+0x78] ;  /* 0x0000780001107983 */ /* 0x000ea20000300800 */
[----:B------:R-:W-:Y:S01]  /*f770*/  LOP3.LUT P5, RZ, R10, 0xff, RZ, 0xc0, !PT ;  /* 0x000000ff0aff7812 */ /* 0x000fe200078ac0ff */
[----:B------:R-:W-:Y:S01]  /*f780*/  VIADD R4, R9, UR14 ;  /* 0x0000000e09047c36 */ /* 0x000fe20008000000 */
[----:B------:R-:W-:Y:S01]  /*f790*/  UISETP.GE.U32.AND UP0, UPT, UR14, 0x5, UPT ;  /* 0x000000050e00788c */ /* 0x000fe2000bf06070 */
[----:B------:R-:W3:Y:S01]  /*f7a0*/  LDL.LU R15, [R1+0x7c] ;  /* 0x00007c00010f7983 */ /* 0x000ee20000300800 */
[----:B------:R-:W-:Y:S01]  /*f7b0*/  IMAD.U32 R6, RZ, RZ, UR14 ;  /* 0x0000000eff067e24 */ /* 0x000fe2000f8e00ff */
[----:B------:R-:W-:Y:S01]  /*f7c0*/  ULDC.64 UR6, c[0x0][0x650] ;  /* 0x0001940000067ab9 */ /* 0x000fe20000000a00 */
[----:B------:R-:W-:Y:S01]  /*f7d0*/  ISETP.GT.U32.AND P1, PT, R4, 0x4, PT ;  /* 0x000000040400780c */ /* 0x000fe20003f24070 */
[----:B------:R-:W-:Y:S01]  /*f7e0*/  BSSY B1, `(.L_x_310) ;  /* 0x0000074000017945 */ /* 0x000fe20003800000 */
[----:B------:R-:W-:Y:S02]  /*f7f0*/  PLOP3.LUT P4, PT, PT, PT, UP0, 0x80, 0x0 ;  /* 0x000000000000781c */ /* 0x000fe40003f8f008 */
[----:B------:R-:W-:-:S02]  /*f800*/  ISETP.LT.U32.AND P1, PT, R6, 0x5, P1 ;  /* 0x000000050600780c */ /* 0x000fc40000f21070 */
[----:B------:R-:W-:Y:S01]  /*f810*/  PRMT R10, RZ, 0x7610, R10 ;  /* 0x00007610ff0a7816 */ /* 0x000fe2000000000a */
[----:B------:R-:W0:Y:S01]  /*f820*/  @P5 S2R R8, SR_CgaCtaId ;  /* 0x0000000000085919 */ /* 0x000e220000008800 */
[----:B------:R-:W-:-:S04]  /*f830*/  @P5 MOV R3, 0x400 ;  /* 0x0000040000035802 */ /* 0x000fc80000000f00 */
[----:B0-----:R-:W-:Y:S01]  /*f840*/  @P5 LEA R5, R8, R3, 0x18 ;  /* 0x0000000308055211 */ /* 0x001fe200078ec0ff */
[----:B------:R-:W-:-:S03]  /*f850*/  IMAD.WIDE.U32 R2, R4, -0x33333333, RZ ;  /* 0xcccccccd04027825 */ /* 0x000fc600078e00ff */
[----:B------:R0:W-:Y:S01]  /*f860*/  @P5 SYNCS.ARRIVE.TRANS64.A1T0 RZ, [R5+URZ+0x88], RZ ;  /* 0x000088ff05ff59a7 */ /* 0x0001e2000810003f */
[----:B------:R-:W-:Y:S02]  /*f870*/  PRMT R2, RZ, 0x7610, R2 ;  /* 0x00007610ff027816 */ /* 0x000fe40000000002 */
[----:B0-----:R-:W-:Y:S02]  /*f880*/  SHF.R.U32.HI R5, RZ, 0x2, R3 ;  /* 0x00000002ff057819 */ /* 0x001fe40000011603 */
[----:B------:R-:W-:-:S03]  /*f890*/  SEL R3, RZ, 0x1, !P1 ;  /* 0x00000001ff037807 */ /* 0x000fc60004800000 */
[----:B------:R-:W-:Y:S01]  /*f8a0*/  IMAD R9, R5, -0x5, R4 ;  /* 0xfffffffb05097824 */ /* 0x000fe200078e0204 */
[----:B------:R-:W-:Y:S01]  /*f8b0*/  LOP3.LUT R0, R0, R3, RZ, 0x3c, !PT ;  /* 0x0000000300007212 */ /* 0x000fe200078e3cff */
[----:B------:R-:W-:Y:S02]  /*f8c0*/  IMAD.MOV.U32 R4, RZ, RZ, -0x1 ;  /* 0xffffffffff047424 */ /* 0x000fe400078e00ff */
[----:B------:R-:W-:Y:S01]  /*f8d0*/  IMAD.MOV.U32 R3, RZ, RZ, -0x1 ;  /* 0xffffffffff037424 */ /* 0x000fe200078e00ff */
[----:B------:R-:W-:Y:S01]  /*f8e0*/  @P4 LOP3.LUT R0, R0, 0x1, R5, 0x78, !PT ;  /* 0x0000000100004812 */ /* 0x000fe200078e7805 */
[----:B------:R-:W-:Y:S01]  /*f8f0*/  IMAD.MOV.U32 R5, RZ, RZ, -0x1 ;  /* 0xffffffffff057424 */ /* 0x000fe200078e00ff */
[----:B---3--:R-:W-:-:S04]  /*f900*/  IADD3 R15, P5, R15, UR16, RZ ;  /* 0x000000100f0f7c10 */ /* 0x008fc8000ffbe0ff */
[----:B--2---:R-:W-:Y:S01]  /*f910*/  IADD3.X R16, R16, UR13, RZ, P5, !PT ;  /* 0x0000000d10107c10 */ /* 0x004fe2000affe4ff */
[----:B------:R0:W-:Y:S01]  /*f920*/  STL [R1+0x7c], R15 ;  /* 0x00007c0f01007387 */ /* 0x0001e20000100800 */
[----:B------:R-:W-:-:S03]  /*f930*/  ISETP.GE.U32.AND P1, PT, R15, UR6, PT ;  /* 0x000000060f007c0c */ /* 0x000fc6000bf26070 */
[----:B------:R0:W-:Y:S01]  /*f940*/  STL [R1+0x78], R16 ;  /* 0x0000781001007387 */ /* 0x0001e20000100800 */
[----:B------:R-:W-:-:S03]  /*f950*/  ISETP.GE.U32.AND.EX P1, PT, R16, UR7, PT, P1 ;  /* 0x0000000710007c0c */ /* 0x000fc6000bf26110 */
[----:B------:R0:W-:Y:S04]  /*f960*/  STL [R1+0x80], R5 ;  /* 0x0000800501007387 */ /* 0x0001e80000100800 */
[----:B------:R0:W-:Y:S04]  /*f970*/  STL [R1+0x84], R4 ;  /* 0x0000840401007387 */ /* 0x0001e80000100800 */
[----:B------:R0:W-:Y:S02]  /*f980*/  STL [R1+0x70], R3 ;  /* 0x0000700301007387 */ /* 0x0001e40000100800 */
[----:B------:R-:W-:Y:S05]  /*f990*/  @P1 BRA `(.L_x_311) ;  /* 0x0000000400601947 */ /* 0x000fea0003800000 */
[----:B------:R-:W-:Y:S01]  /*f9a0*/  ULDC.64 UR6, c[0x0][0x628] ;  /* 0x00018a0000067ab9 */ /* 0x000fe20000000a00 */
[----:B------:R-:W1:Y:S01]  /*f9b0*/  S2R R12, SR_CTAID.X ;  /* 0x00000000000c7919 */ /* 0x000e620000002500 */
[----:B------:R-:W-:Y:S01]  /*f9c0*/  ISETP.NE.U32.AND P1, PT, RZ, UR6, PT ;  /* 0x00000006ff007c0c */ /* 0x000fe2000bf25070 */
[----:B------:R-:W-:Y:S01]  /*f9d0*/  ULDC UR8, c[0x0][0x630] ;  /* 0x00018c0000087ab9 */ /* 0x000fe20000000800 */
[----:B------:R-:W-:Y:S01]  /*f9e0*/  IMAD.MOV.U32 R2, RZ, RZ, R15 ;  /* 0x000000ffff027224 */ /* 0x000fe200078e000f */
[----:B------:R-:W2:Y:S01]  /*f9f0*/  S2R R11, SR_CTAID.Y ;  /* 0x00000000000b7919 */ /* 0x000ea20000002600 */
[----:B------:R-:W-:Y:S01]  /*fa00*/  ISETP.NE.AND.EX P1, PT, RZ, UR7, PT, P1 ;  /* 0x00000007ff007c0c */ /* 0x000fe2000bf25310 */
[----:B0-----:R-:W-:-:S12]  /*fa10*/  IMAD.MOV.U32 R3, RZ, RZ, R16 ;  /* 0x000000ffff037224 */ /* 0x001fd800078e0010 */
[----:B------:R-:W-:Y:S05]  /*fa20*/  @!P1 BRA `(.L_x_312) ;  /* 0x0000000000289947 */ /* 0x000fea0003800000 */
[----:B------:R-:W-:Y:S02]  /*fa30*/  ULDC UR5, c[0x0][0x634] ;  /* 0x00018d0000057ab9 */ /* 0x000fe40000000800 */
[----:B------:R-:W-:-:S05]  /*fa40*/  IADD3 R7, P1, R15, UR5, RZ ;  /* 0x000000050f077c10 */ /* 0x000fca000ff3e0ff */
[----:B------:R-:W-:-:S04]  /*fa50*/  IMAD.X R13, RZ, RZ, R16, P1 ;  /* 0x000000ffff0d7224 */ /* 0x000fc800008e0610 */
[----:B------:R-:W-:-:S04]  /*fa60*/  IMAD.WIDE.U32 R4, R13, UR6, RZ ;  /* 0x000000060d047c25 */ /* 0x000fc8000f8e00ff */
[----:B------:R-:W-:-:S04]  /*fa70*/  IMAD.WIDE.U32 R4, P1, R7, UR7, R4 ;  /* 0x0000000707047c25 */ /* 0x000fc8000f820004 */
[----:B------:R-:W-:-:S04]  /*fa80*/  IMAD.WIDE.U32 R6, R7, UR6, RZ ;  /* 0x0000000607067c25 */ /* 0x000fc8000f8e00ff */
[----:B------:R-:W-:Y:S01]  /*fa90*/  IMAD.X R3, RZ, RZ, RZ, P1 ;  /* 0x000000ffff037224 */ /* 0x000fe200008e06ff */
[----:B------:R-:W-:Y:S01]  /*faa0*/  IADD3 RZ, P1, R7, R4, RZ ;  /* 0x0000000407ff7210 */ /* 0x000fe20007f3e0ff */
[----:B------:R-:W-:-:S04]  /*fab0*/  IMAD.MOV.U32 R2, RZ, RZ, R5 ;  /* 0x000000ffff027224 */ /* 0x000fc800078e0005 */
[----:B------:R-:W-:-:S08]  /*fac0*/  IMAD.WIDE.U32.X R2, R13, UR7, R2, P1 ;  /* 0x000000070d027c25 */ /* 0x000fd000088e0402 */
.L_x_312:
[--C-:B------:R-:W-:Y:S01]  /*fad0*/  SHF.R.U64 R6, R2, UR8, R3.reuse ;  /* 0x0000000802067c19 */ /* 0x100fe20008001203 */
[----:B------:R-:W-:Y:S01]  /*fae0*/  ULDC.64 UR6, c[0x0][0x620] ;  /* 0x0001880000067ab9 */ /* 0x000fe20000000a00 */
[----:B------:R-:W-:Y:S01]  /*faf0*/  SHF.R.U32.HI R2, RZ, UR8, R3 ;  /* 0x00000008ff027c19 */ /* 0x000fe20008011603 */
[----:B------:R-:W-:Y:S01]  /*fb00*/  IMAD.MOV.U32 R3, RZ, RZ, R16 ;  /* 0x000000ffff037224 */ /* 0x000fe200078e0010 */
[----:B------:R-:W-:Y:S01]  /*fb10*/  IADD3 R5, P1, RZ, -R6, RZ ;  /* 0x80000006ff057210 */ /* 0x000fe20007f3e0ff */
[----:B------:R-:W-:Y:S01]  /*fb20*/  ULDC UR5, c[0x0][0x150] ;  /* 0x0000540000057ab9 */ /* 0x000fe20000000800 */
[----:B-1----:R-:W-:Y:S01]  /*fb30*/  I2FP.F32.U32 R7, R12 ;  /* 0x0000000c00077245 */ /* 0x002fe20000201000 */
[----:B------:R-:W0:Y:S01]  /*fb40*/  LDC R17, c[0x0][0x144] ;  /* 0x00005100ff117b82 */ /* 0x000e220000000800 */
[----:B------:R-:W-:Y:S01]  /*fb50*/  ULDC.64 UR8, c[0x0][0x640] ;  /* 0x0001900000087ab9 */ /* 0x000fe20000000a00 */
[----:B------:R-:W-:Y:S01]  /*fb60*/  IMAD.X R2, RZ, RZ, ~R2, P1 ;  /* 0x000000ffff027224 */ /* 0x000fe200008e0e02 */
[----:B------:R-:W-:-:S03]  /*fb70*/  ISETP.NE.U32.AND P1, PT, RZ, UR8, PT ;  /* 0x00000008ff007c0c */ /* 0x000fc6000bf25070 */
[----:B------:R-:W-:Y:S01]  /*fb80*/  IMAD R4, R2, UR6, RZ ;  /* 0x0000000602047c24 */ /* 0x000fe2000f8e02ff */
[----:B------:R-:W-:Y:S01]  /*fb90*/  ISETP.NE.AND.EX P1, PT, RZ, UR9, PT, P1 ;  /* 0x00000009ff007c0c */ /* 0x000fe2000bf25310 */
[----:B------:R-:W-:Y:S01]  /*fba0*/  IMAD.MOV.U32 R2, RZ, RZ, R15 ;  /* 0x000000ffff027224 */ /* 0x000fe200078e000f */
[----:B------:R-:W1:Y:S03]  /*fbb0*/  LDC R14, c[0x0][0x148] ;  /* 0x00005200ff0e7b82 */ /* 0x000e660000000800 */
[----:B------:R-:W-:Y:S01]  /*fbc0*/  IMAD.WIDE.U32 R2, R5, UR6, R2 ;  /* 0x0000000605027c25 */ /* 0x000fe2000f8e0002 */
[----:B------:R-:W-:-:S03]  /*fbd0*/  ULDC UR6, c[0x0][0x154] ;  /* 0x0000550000067ab9 */ /* 0x000fc60000000800 */
[----:B------:R-:W-:Y:S02]  /*fbe0*/  IMAD R5, R5, UR7, R4 ;  /* 0x0000000705057c24 */ /* 0x000fe4000f8e0204 */
[----:B------:R-:W-:Y:S01]  /*fbf0*/  FMUL R4, R7, UR5 ;  /* 0x0000000507047c20 */ /* 0x000fe20008400000 */
[----:B------:R-:W-:Y:S01]  /*fc00*/  ULDC UR5, c[0x0][0x618] ;  /* 0x0001860000057ab9 */ /* 0x000fe20000000800 */
[----:B------:R-:W-:Y:S01]  /*fc10*/  ULDC UR7, c[0x0][0x608] ;  /* 0x0001820000077ab9 */ /* 0x000fe20000000800 */
[----:B------:R-:W-:-:S03]  /*fc20*/  IMAD.IADD R3, R3, 0x1, R5 ;  /* 0x0000000103037824 */ /* 0x000fc600078e0205 */
[----:B------:R-:W3:Y:S02]  /*fc30*/  F2I.U32.TRUNC.NTZ R4, R4 ;  /* 0x0000000400047305 */ /* 0x000ee4000020f000 */
[----:B------:R-:W-:Y:S02]  /*fc40*/  SHF.R.U64 R7, R2, UR5, R3 ;  /* 0x0000000502077c19 */ /* 0x000fe40008001203 */
[----:B--2---:R-:W-:-:S05]  /*fc50*/  I2FP.F32.U32 R2, R11 ;  /* 0x0000000b00027245 */ /* 0x004fca0000201000 */
[----:B------:R-:W-:Y:S01]  /*fc60*/  FMUL R5, R2, UR6 ;  /* 0x0000000602057c20 */ /* 0x000fe20008400000 */
[----:B------:R-:W-:Y:S01]  /*fc70*/  SHF.R.U32.HI R2, RZ, UR5, R3 ;  /* 0x00000005ff027c19 */ /* 0x000fe20008011603 */
[----:B------:R-:W-:Y:S02]  /*fc80*/  ULDC UR5, c[0x0][0x658] ;  /* 0x0001960000057ab9 */ /* 0x000fe40000000800 */
[----:B------:R2:W4:Y:S01]  /*fc90*/  F2I.U32.TRUNC.NTZ R18, R5 ;  /* 0x0000000500127305 */ /* 0x000522000020f000 */
[----:B------:R-:W-:Y:S01]  /*fca0*/  SHF.R.U64 R16, R7, UR7, R2 ;  /* 0x0000000707107c19 */ /* 0x000fe20008001202 */
[----:B---3--:R-:W-:Y:S01]  /*fcb0*/  IMAD.MOV R4, RZ, RZ, -R4 ;  /* 0x000000ffff047224 */ /* 0x008fe200078e0a04 */
[----:B------:R-:W-:-:S03]  /*fcc0*/  SHF.R.U32.HI R3, RZ, UR7, R2 ;  /* 0x00000007ff037c19 */ /* 0x000fc60008011602 */
[----:B0-----:R-:W-:Y:S01]  /*fcd0*/  IMAD R12, R17, R4, R12 ;  /* 0x00000004110c7224 */ /* 0x001fe200078e020c */
[--C-:B------:R-:W-:Y:S02]  /*fce0*/  SHF.R.U64 R13, R16, UR5, R3.reuse ;  /* 0x00000005100d7c19 */ /* 0x100fe40008001203 */
[----:B------:R-:W-:-:S03]  /*fcf0*/  SHF.R.U32.HI R15, RZ, UR5, R3 ;  /* 0x00000005ff0f7c19 */ /* 0x000fc60008011603 */
[----:B------:R-:W-:Y:S02]  /*fd00*/  IMAD.MOV.U32 R2, RZ, RZ, R13 ;  /* 0x000000ffff027224 */ /* 0x000fe400078e000d */
[----:B------:R-:W-:Y:S01]  /*fd10*/  IMAD.MOV.U32 R3, RZ, RZ, R15 ;  /* 0x000000ffff037224 */ /* 0x000fe200078e000f */
[----:B-12-4-:R-:W-:Y:S06]  /*fd20*/  @!P1 BRA `(.L_x_313) ;  /* 0x0000000000289947 */ /* 0x016fec0003800000 */
[----:B------:R-:W-:Y:S02]  /*fd30*/  ULDC UR5, c[0x0][0x64c] ;  /* 0x0001930000057ab9 */ /* 0x000fe40000000800 */
[----:B------:R-:W-:-:S05]  /*fd40*/  IADD3 R3, P1, R13, UR5, RZ ;  /* 0x000000050d037c10 */ /* 0x000fca000ff3e0ff */
[----:B------:R-:W-:-:S04]  /*fd50*/  IMAD.X R15, RZ, RZ, R15, P1 ;  /* 0x000000ffff0f7224 */ /* 0x000fc800008e060f */
[----:B------:R-:W-:-:S04]  /*fd60*/  IMAD.WIDE.U32 R4, R15, UR8, RZ ;  /* 0x000000080f047c25 */ /* 0x000fc8000f8e00ff */
[----:B------:R-:W-:-:S04]  /*fd70*/  IMAD.WIDE.U32 R4, P1, R3, UR9, R4 ;  /* 0x0000000903047c25 */ /* 0x000fc8000f820004 */
[----:B------:R-:W-:-:S04]  /*fd80*/  IMAD.WIDE.U32 R2, R3, UR8, RZ ;  /* 0x0000000803027c25 */ /* 0x000fc8000f8e00ff */
[----:B------:R-:W-:Y:S01]  /*fd90*/  IMAD.MOV.U32 R2, RZ, RZ, R5 ;  /* 0x000000ffff027224 */ /* 0x000fe200078e0005 */
[----:B------:R-:W-:Y:S01]  /*fda0*/  IADD3 RZ, P4, R3, R4, RZ ;  /* 0x0000000403ff7210 */ /* 0x000fe20007f9e0ff */
[----:B------:R-:W-:-:S04]  /*fdb0*/  IMAD.X R3, RZ, RZ, RZ, P1 ;  /* 0x000000ffff037224 */ /* 0x000fc800008e06ff */
[----:B------:R-:W-:-:S08]  /*fdc0*/  IMAD.WIDE.U32.X R2, R15, UR9, R2, P4 ;  /* 0x000000090f027c25 */ /* 0x000fd0000a0e0402 */
.L_x_313:
[----:B------:R-:W-:Y:S01]  /*fdd0*/  ULDC UR5, c[0x0][0x648] ;  /* 0x0001920000057ab9 */ /* 0x000fe20000000800 */
[----:B------:R-:W-:Y:S01]  /*fde0*/  IMAD.MOV R18, RZ, RZ, -R18 ;  /* 0x000000ffff127224 */ /* 0x000fe200078e0a12 */
[----:B------:R-:W-:Y:S01]  /*fdf0*/  SHF.R.U64 R3, R2, UR5, R3 ;  /* 0x0000000502037c19 */ /* 0x000fe20008001203 */
[----:B------:R-:W-:Y:S01]  /*fe00*/  ULDC UR5, c[0x0][0x638] ;  /* 0x00018e0000057ab9 */ /* 0x000fe20000000800 */
[----:B------:R-:W-:Y:S01]  /*fe10*/  LOP3.LUT R2, R16, UR21, RZ, 0xc0, !PT ;  /* 0x0000001510027c12 */ /* 0x000fe2000f8ec0ff */
[----:B------:R-:W-:Y:S01]  /*fe20*/  @P3 IMAD R12, R14, R18, R11 ;  /* 0x000000120e0c3224 */ /* 0x000fe200078e020b */
[----:B------:R-:W-:Y:S01]  /*fe30*/  ULDC UR6, c[0x0][0x610] ;  /* 0x0001840000067ab9 */ /* 0x000fe20000000800 */
[----:B------:R-:W-:Y:S02]  /*fe40*/  IMAD.MOV R4, RZ, RZ, -R3 ;  /* 0x000000ffff047224 */ /* 0x000fe400078e0a03 */
[----:B------:R-:W-:Y:S01]  /*fe50*/  IMAD R3, R3, UR22, R2 ;  /* 0x0000001603037c24 */ /* 0x000fe2000f8e0202 */
[----:B------:R-:W-:Y:S01]  /*fe60*/  LOP3.LUT R2, R7, UR4, RZ, 0xc0, !PT ;  /* 0x0000000407027c12 */ /* 0x000fe2000f8ec0ff */
[----:B------:R-:W-:Y:S01]  /*fe70*/  IMAD R13, R4, UR5, R13 ;  /* 0x00000005040d7c24 */ /* 0x000fe2000f8e020d */
[----:B------:R-:W-:Y:S01]  /*fe80*/  ULDC UR5, c[0x0][0x600] ;  /* 0x0001800000057ab9 */ /* 0x000fe20000000800 */
[----:B------:R-:W-:-:S02]  /*fe90*/  IMAD.MOV.U32 R5, RZ, RZ, 0x1 ;  /* 0x00000001ff057424 */ /* 0x000fc400078e00ff */
[----:B------:R-:W-:Y:S02]  /*fea0*/  IMAD R3, R3, UR6, R12 ;  /* 0x0000000603037c24 */ /* 0x000fe4000f8e020c */
[--C-:B------:R-:W-:Y:S01]  /*feb0*/  IMAD R4, R13, UR5, R2.reuse ;  /* 0x000000050d047c24 */ /* 0x100fe2000f8e0202 */
[----:B------:R-:W-:-:S04]  /*fec0*/  PRMT R2, R5, 0x7610, R2 ;  /* 0x0000761005027816 */ /* 0x000fc80000000002 */
[----:B------:R-:W-:Y:S02]  /*fed0*/  SEL R5, R4, R3, !P3 ;  /* 0x0000000304057207 */ /* 0x000fe40005800000 */
[----:B------:R-:W-:-:S03]  /*fee0*/  SEL R3, R3, R4, !P3 ;  /* 0x0000000403037207 */ /* 0x000fc60005800000 */
[----:B------:R1:W-:Y:S04]  /*fef0*/  STL [R1+0x84], R5 ;  /* 0x0000840501007387 */ /* 0x0003e80000100800 */
[----:B------:R1:W-:Y:S04]  /*ff00*/  STL [R1+0x70], R6 ;  /* 0x0000700601007387 */ /* 0x0003e80000100800 */
[----:B------:R1:W-:Y:S02]  /*ff10*/  STL [R1+0x80], R3 ;  /* 0x0000800301007387 */ /* 0x0003e40000100800 */
.L_x_311:
[----:B------:R-:W-:Y:S05]  /*ff20*/  BSYNC B1 ;  /* 0x0000000000017941 */ /* 0x000fea0003800000 */
.L_x_310:
[----:B------:R-:W-:-:S13]  /*ff30*/  LOP3.LUT P1, RZ, R2, 0xff, RZ, 0xc0, !PT ;  /* 0x000000ff02ff7812 */ /* 0x000fda000782c0ff */
[----:B------:R-:W-:Y:S05]  /*ff40*/  @P1 BRA `(.L_x_314) ;  /* 0xfffffff000f41947 */ /* 0x000fea000383ffff */
[----:B------:R-:W-:Y:S05]  /*ff50*/  BSYNC B0 ;  /* 0x0000000000007941 */ /* 0x000fea0003800000 */
.L_x_302:
[----:B------:R-:W-:-:S03]  /*ff60*/  UMOV UR5, 0xffffffff ;  /* 0xffffffff00057882 */ /* 0x000fc60000000000 */
[----:B------:R-:W-:Y:S05]  /*ff70*/  BRA.DIV UR5, `(.L_x_315) ;  /* 0x00000006057c7947 */ /* 0x000fea000b800000 */
[----:B------:R-:W-:-:S13]  /*ff80*/  ELECT P0, URZ, PT ;  /* 0x00000000003f782f */ /* 0x000fda0003800000 */
.L_x_332:
[----:B------:R-:W-:Y:S04]  /*ff90*/  BSSY B0, `(.L_x_316) ;  /* 0x0000035000007945 */ /* 0x000fe80003800000 */
[----:B------:R-:W-:Y:S05]  /*ffa0*/  @!P0 BRA `(.L_x_317) ;  /* 0x0000000000cc8947 */ /* 0x000fea0003800000 */
[----:B------:R-:W-:-:S04]  /*ffb0*/  ULOP3.LUT UR5, UR15, 0x2, URZ, 0xfc, !UPT ;  /* 0x000000020f057892 */ /* 0x000fc8000f8efc3f */
[----:B------:R-:W-:-:S06]  /*ffc0*/  UISETP.NE.AND UP0, UPT, UR5, 0x3, UPT ;  /* 0x000000030500788c */ /* 0x000fcc000bf05270 */
[----:B------:R-:W-:-:S13]  /*ffd0*/  PLOP3.LUT P0, PT, PT, PT, UP0, 0x80, 0x0 ;  /* 0x000000000000781c */ /* 0x000fda0003f0f008 */
[----:B------:R-:W-:Y:S05]  /*ffe0*/  @!P0 BRA `(.L_x_318) ;  /* 0x0000000000048947 */ /* 0x000fea0003800000 */
[----:B------:R-:W-:Y:S01]  /*fff0*/  BPT.TRAP 0x1 ;  /* 0x000000040000795c */ /* 0x000fe20000300000 */
.L_x_318:
[----:B01----:R-:W0:Y:S01]  /*10000*/  S2R R3, SR_CgaCtaId ;  /* 0x0000000000037919 */ /* 0x003e220000008800 */
[----:B------:R-:W-:Y:S02]  /*10010*/  MOV R2, 0x400 ;  /* 0x0000040000027802 */ /* 0x000fe40000000f00 */
[----:B------:R-:W-:Y:S02]  /*10020*/  SHF.L.U32 R4, R0, 0x1f, RZ ;  /* 0x0000001f00047819 */ /* 0x000fe400000006ff */
[----:B0-----:R-:W-:-:S05]  /*10030*/  LEA R2, R3, R2, 0x18 ;  /* 0x0000000203027211 */ /* 0x001fca00078ec0ff */
[----:B------:R-:W-:-:S04]  /*10040*/  VIADD R2, R2, 0x28 ;  /* 0x0000002802027836 */ /* 0x000fc80000000000 */
[C---:B------:R-:W-:Y:S02]  /*10050*/  IMAD R7, R9.reuse, 0x8, R2 ;  /* 0x0000000809077824 */ /* 0x040fe400078e0202 */
[----:B------:R-:W-:Y:S02]  /*10060*/  VIADD R9, R9, 0x1 ;  /* 0x0000000109097836 */ /* 0x000fe40000000000 */
[----:B------:R-:W0:Y:S03]  /*10070*/  SYNCS.PHASECHK.TRANS64.TRYWAIT P0, [R7+URZ], R4 ;  /* 0x00000004070075a7 */ /* 0x000e26000800017f */
[----:B------:R-:W-:-:S04]  /*10080*/  ISETP.NE.AND P1, PT, R9, 0x5, PT ;  /* 0x000000050900780c */ /* 0x000fc80003f25270 */
[----:B------:R-:W-:Y:S02]  /*10090*/  SEL R3, RZ, 0x1, P1 ;  /* 0x00000001ff037807 */ /* 0x000fe40000800000 */
[----:B------:R-:W-:Y:S02]  /*100a0*/  SEL R9, R9, RZ, P1 ;  /* 0x000000ff09097207 */ /* 0x000fe40000800000 */
[----:B------:R-:W-:-:S03]  /*100b0*/  LOP3.LUT R6, R0, R3, RZ, 0x3c, !PT ;  /* 0x0000000300067212 */ /* 0x000fc600078e3cff */
[----:B------:R-:W-:Y:S01]  /*100c0*/  IMAD R8, R9, 0x8, R2 ;  /* 0x0000000809087824 */ /* 0x000fe200078e0202 */
[----:B------:R-:W-:Y:S01]  /*100d0*/  SHF.L.U32 R5, R6, 0x1f, RZ ;  /* 0x0000001f06057819 */ /* 0x000fe200000006ff */
[----:B0-----:R-:W-:Y:S06]  /*100e0*/  @!P0 BRA `(.L_x_319) ;  /* 0x0000000400448947 */ /* 0x001fec0003800000 */
.L_x_333:
[----:B------:R-:W1:Y:S01]  /*100f0*/  SYNCS.PHASECHK.TRANS64.TRYWAIT P0, [R8+URZ], R5 ;  /* 0x00000005080075a7 */ /* 0x000e62000800017f */
[----:B------:R-:W-:-:S05]  /*10100*/  VIADD R0, R9, 0x1 ;  /* 0x0000000109007836 */ /* 0x000fca0000000000 */
[----:B------:R-:W-:-:S04]  /*10110*/  ISETP.NE.AND P1, PT, R0, 0x5, PT ;  /* 0x000000050000780c */ /* 0x000fc80003f25270 */
[----:B------:R-:W-:Y:S02]  /*10120*/  SEL R3, RZ, 0x1, P1 ;  /* 0x00000001ff037807 */ /* 0x000fe40000800000 */
[----:B0-----:R-:W-:Y:S02]  /*10130*/  SEL R7, R0, RZ, P1 ;  /* 0x000000ff00077207 */ /* 0x001fe40000800000 */
[----:B------:R-:W-:-:S03]  /*10140*/  LOP3.LUT R6, R6, R3, RZ, 0x3c, !PT ;  /* 0x0000000306067212 */ /* 0x000fc600078e3cff */
[----:B------:R-:W-:Y:S01]  /*10150*/  IMAD R9, R7, 0x8, R2 ;  /* 0x0000000807097824 */ /* 0x000fe200078e0202 */
[----:B------:R-:W-:Y:S01]  /*10160*/  SHF.L.U32 R4, R6, 0x1f, RZ ;  /* 0x0000001f06047819 */ /* 0x000fe200000006ff */
[----:B-1----:R-:W-:Y:S06]  /*10170*/  @!P0 BRA `(.L_x_320) ;  /* 0x0000000400348947 */ /* 0x002fec0003800000 */
.L_x_334:
[----:B------:R-:W1:Y:S01]  /*10180*/  SYNCS.PHASECHK.TRANS64.TRYWAIT P0, [R9+URZ], R4 ;  /* 0x00000004090075a7 */ /* 0x000e62000800017f */
[----:B------:R-:W-:-:S05]  /*10190*/  VIADD R0, R7, 0x1 ;  /* 0x0000000107007836 */ /* 0x000fca0000000000 */
[----:B------:R-:W-:-:S04]  /*101a0*/  ISETP.NE.AND P1, PT, R0, 0x5, PT ;  /* 0x000000050000780c */ /* 0x000fc80003f25270 */
[----:B------:R-:W-:Y:S02]  /*101b0*/  SEL R3, RZ, 0x1, P1 ;  /* 0x00000001ff037807 */ /* 0x000fe40000800000 */
[----:B------:R-:W-:Y:S02]  /*101c0*/  SEL R7, R0, RZ, P1 ;  /* 0x000000ff00077207 */ /* 0x000fe40000800000 */
[----:B------:R-:W-:-:S03]  /*101d0*/  LOP3.LUT R11, R6, R3, RZ, 0x3c, !PT ;  /* 0x00000003060b7212 */ /* 0x000fc600078e3cff */
[----:B------:R-:W-:Y:S01]  /*101e0*/  IMAD R6, R7, 0x8, R2 ;  /* 0x0000000807067824 */ /* 0x000fe200078e0202 */
[----:B0-----:R-:W-:Y:S01]  /*101f0*/  SHF.L.U32 R5, R11, 0x1f, RZ ;  /* 0x0000001f0b057819 */ /* 0x001fe200000006ff */
[----:B-1----:R-:W-:Y:S06]  /*10200*/  @!P0 BRA `(.L_x_321) ;  /* 0x0000000400248947 */ /* 0x002fec0003800000 */
.L_x_335:
[----:B------:R-:W1:Y:S01]  /*10210*/  SYNCS.PHASECHK.TRANS64.TRYWAIT P0, [R6+URZ], R5 ;  /* 0x00000005060075a7 */ /* 0x000e62000800017f */
[----:B------:R-:W-:-:S05]  /*10220*/  VIADD R0, R7, 0x1 ;  /* 0x0000000107007836 */ /* 0x000fca0000000000 */
[----:B------:R-:W-:-:S04]  /*10230*/  ISETP.NE.AND P1, PT, R0, 0x5, PT ;  /* 0x000000050000780c */ /* 0x000fc80003f25270 */
[----:B0-----:R-:W-:Y:S02]  /*10240*/  SEL R4, RZ, 0x1, P1 ;  /* 0x00000001ff047807 */ /* 0x001fe40000800000 */
[----:B------:R-:W-:Y:S02]  /*10250*/  SEL R3, R0, RZ, P1 ;  /* 0x000000ff00037207 */ /* 0x000fe40000800000 */
[----:B------:R-:W-:Y:S01]  /*10260*/  LOP3.LUT R0, R11, R4, RZ, 0x3c, !PT ;  /* 0x000000040b007212 */ /* 0x000fe200078e3cff */
[----:B-1----:R-:W-:Y:S06]  /*10270*/  @!P0 BRA `(.L_x_322) ;  /* 0x00000004001c8947 */ /* 0x002fec0003800000 */
.L_x_336:
[----:B------:R-:W-:Y:S01]  /*10280*/  IMAD R3, R3, 0x8, R2 ;  /* 0x0000000803037824 */ /* 0x000fe200078e0202 */
[----:B------:R-:W-:-:S07]  /*10290*/  SHF.L.U32 R0, R0, 0x1f, RZ ;  /* 0x0000001f00007819 */ /* 0x000fce00000006ff */
.L_x_323:
[----:B-1----:R1:W2:Y:S02]  /*102a0*/  SYNCS.PHASECHK.TRANS64.TRYWAIT P0, [R3+URZ], R0 ;  /* 0x00000000030075a7 */ /* 0x0022a4000800017f */
[----:B--2---:R-:W-:Y:S05]  /*102b0*/  @!P0 NANOSLEEP.SYNCS 0x989680 ;  /* 0x009896800000895d */ /* 0x004fea0003900000 */
[----:B------:R-:W2:Y:S02]  /*102c0*/  @!P0 SYNCS.PHASECHK.TRANS64 P0, [R3+URZ], R0 ;  /* 0x00000000030085a7 */ /* 0x000ea4000800007f */
[----:B--2---:R-:W-:Y:S05]  /*102d0*/  @!P0 BRA `(.L_x_323) ;  /* 0xfffffffc00f08947 */ /* 0x004fea000383ffff */
.L_x_317:
[----:B------:R-:W-:Y:S05]  /*102e0*/  BSYNC B0 ;  /* 0x0000000000007941 */ /* 0x000fea0003800000 */
.L_x_316:
[----:B------:R-:W-:Y:S05]  /*102f0*/  EXIT ;  /* 0x000000000000794d */ /* 0x000fea0003800000 */
.L_x_19:
[----:B--2---:R-:W-:-:S04]  /*10300*/  IMAD.U32 R3, RZ, RZ, UR18 ;  /* 0x00000012ff037e24 */ /* 0x004fc8000f8e00ff */
[----:B------:R2:W3:Y:S03]  /*10310*/  SYNCS.PHASECHK.TRANS64.TRYWAIT P1, [R3+URZ+-0x8], R0 ;  /* 0xfffff800030075a7 */ /* 0x0004e6000802017f */
[----:B---3--:R-:W-:Y:S05]  /*10320*/  @!P1 NANOSLEEP.SYNCS 0x989680 ;  /* 0x009896800000995d */ /* 0x008fea0003900000 */
[----:B------:R-:W3:Y:S02]  /*10330*/  @!P1 SYNCS.PHASECHK.TRANS64 P1, [R3+URZ+-0x8], R0 ;  /* 0xfffff800030095a7 */ /* 0x000ee4000802007f */
[----:B---3--:R-:W-:Y:S05]  /*10340*/  @!P1 BRA `(.L_x_19) ;  /* 0xfffffffc00ec9947 */ /* 0x008fea000383ffff */
[----:B------:R-:W-:Y:S05]  /*10350*/  BRA `(.L_x_324) ;  /* 0xffffff1400207947 */ /* 0x000fea000383ffff */
.L_x_24:
[----:B-1----:R-:W-:-:S04]  /*10360*/  IMAD.U32 R3, RZ, RZ, UR6 ;  /* 0x00000006ff037e24 */ /* 0x002fc8000f8e00ff */
[----:B------:R1:W2:Y:S03]  /*10370*/  SYNCS.PHASECHK.TRANS64.TRYWAIT P1, [R3+URZ], R0 ;  /* 0x00000000030075a7 */ /* 0x0002a6000802017f */
[----:B--2---:R-:W-:Y:S05]  /*10380*/  @!P1 NANOSLEEP.SYNCS 0x989680 ;  /* 0x009896800000995d */ /* 0x004fea0003900000 */
[----:B------:R-:W2:Y:S02]  /*10390*/  @!P1 SYNCS.PHASECHK.TRANS64 P1, [R3+URZ], R0 ;  /* 0x00000000030095a7 */ /* 0x000ea4000802007f */
[----:B--2---:R-:W-:Y:S05]  /*103a0*/  @!P1 BRA `(.L_x_24) ;  /* 0xfffffffc00ec9947 */ /* 0x004fea000383ffff */
[----:B------:R-:W-:Y:S05]  /*103b0*/  BRA `(.L_x_23) ;  /* 0xffffff1c00887947 */ /* 0x000fea000383ffff */
.L_x_30:
[----:B-----5:R2:W-:Y:S02]  /*103c0*/  STL [R1+0x9c], R0 ;  /* 0x00009c0001007387 */ /* 0x0205e40000100800 */
[----:B--2---:R-:W-:-:S04]  /*103d0*/  IMAD.U32 R0, RZ, RZ, UR9 ;  /* 0x00000009ff007e24 */ /* 0x004fc8000f8e00ff */
[----:B------:R2:W3:Y:S03]  /*103e0*/  SYNCS.PHASECHK.TRANS64.TRYWAIT P1, [R0+URZ], R229 ;  /* 0x000000e5000075a7 */ /* 0x0004e6000802017f */
[----:B---3--:R-:W-:Y:S05]  /*103f0*/  @!P1 NANOSLEEP.SYNCS 0x989680 ;  /* 0x009896800000995d */ /* 0x008fea0003900000 */
[----:B------:R2:W3:Y:S02]  /*10400*/  @!P1 SYNCS.PHASECHK.TRANS64 P1, [R0+URZ], R229 ;  /* 0x000000e5000095a7 */ /* 0x0004e4000802007f */
[----:B--2---:R2:W5:Y:S02]  /*10410*/  LDL.LU R0, [R1+0x9c] ;  /* 0x00009c0001007983 */ /* 0x0045640000300800 */
[----:B--23--:R-:W-:Y:S05]  /*10420*/  @!P1 BRA `(.L_x_30) ;  /* 0xfffffffc00e49947 */ /* 0x00cfea000383ffff */
[----:B------:R-:W-:Y:S05]  /*10430*/  BRA `(.L_x_29) ;  /* 0xffffff3000207947 */ /* 0x000fea000383ffff */
.L_x_38:
[----:B-1----:R-:W-:-:S04]  /*10440*/  IMAD.U32 R25, RZ, RZ, UR18 ;  /* 0x00000012ff197e24 */ /* 0x002fc8000f8e00ff */
[----:B------:R1:W3:Y:S03]  /*10450*/  SYNCS.PHASECHK.TRANS64.TRYWAIT P1, [R25+URZ+0x8], R24 ;  /* 0x00000818190075a7 */ /* 0x0002e6000802017f */
[----:B---3--:R-:W-:Y:S05]  /*10460*/  @!P1 NANOSLEEP.SYNCS 0x989680 ;  /* 0x009896800000995d */ /* 0x008fea0003900000 */
[----:B------:R-:W3:Y:S02]  /*10470*/  @!P1 SYNCS.PHASECHK.TRANS64 P1, [R25+URZ+0x8], R24 ;  /* 0x00000818190095a7 */ /* 0x000ee4000802007f */
[----:B---3--:R-:W-:Y:S05]  /*10480*/  @!P1 BRA `(.L_x_38) ;  /* 0xfffffffc00ec9947 */ /* 0x008fea000383ffff */
[----:B------:R-:W-:Y:S05]  /*10490*/  BRA `(.L_x_325) ;  /* 0xffffff5400287947 */ /* 0x000fea000383ffff */
.L_x_303:
[----:B------:R-:W-:Y:S01]  /*104a0*/  BSSY B1, `(.L_x_326) ;  /* 0x0000006000017945 */ /* 0x000fe20003800000 */
[----:B------:R-:W-:-:S07]  /*104b0*/  IMAD.MOV.U32 R2, RZ, RZ, -0x1 ;  /* 0xffffffffff027424 */ /* 0x000fce00078e00ff */
[----:B------:R-:W-:Y:S05]  /*104c0*/  WARPSYNC.COLLECTIVE R2, `(.L_x_327) ;  /* 0x00000000020c7348 */ /* 0x000fea0003c00000 */
[----:B------:R-:W-:Y:S02]  /*104d0*/  ELECT P1, UR62, PT ;  /* 0x00000000003e782f */ /* 0x000fe40003820000 */
[----:B------:R-:W-:Y:S01]  /*104e0*/  MOV R2, UR62 ;  /* 0x0000003e00027c02 */ /* 0x000fe20008000f00 */
[----:B------:R-:W-:Y:S10]  /*104f0*/  ENDCOLLECTIVE ;  /* 0x000000000000791b */ /* 0x000ff40003800000 */
.L_x_327:
[----:B------:R-:W-:Y:S05]  /*10500*/  BSYNC B1 ;  /* 0x0000000000017941 */ /* 0x000fea0003800000 */
.L_x_326:
[----:B------:R-:W-:Y:S05]  /*10510*/  BRA `(.L_x_328) ;  /* 0xffffffec008c7947 */ /* 0x000fea000383ffff */
.L_x_306:
[----:B-1----:R1:W2:Y:S02]  /*10520*/  SYNCS.PHASECHK.TRANS64.TRYWAIT P1, [R11+URZ+0x28], R4 ;  /* 0x000028040b0075a7 */ /* 0x0022a4000802017f */
[----:B--2---:R-:W-:Y:S05]  /*10530*/  @!P1 NANOSLEEP.SYNCS 0x989680 ;  /* 0x009896800000995d */ /* 0x004fea0003900000 */
[----:B------:R-:W2:Y:S02]  /*10540*/  @!P1 SYNCS.PHASECHK.TRANS64 P1, [R11+URZ+0x28], R4 ;  /* 0x000028040b0095a7 */ /* 0x000ea4000802007f */
[----:B--2---:R-:W-:Y:S05]  /*10550*/  @!P1 BRA `(.L_x_306) ;  /* 0xfffffffc00f09947 */ /* 0x004fea000383ffff */
[----:B------:R-:W-:Y:S05]  /*10560*/  BRA `(.L_x_329) ;  /* 0xffffffec00d07947 */ /* 0x000fea000383ffff */
.L_x_315:
[----:B------:R-:W-:Y:S01]  /*10570*/  BSSY B0, `(.L_x_330) ;  /* 0x0000006000007945 */ /* 0x000fe20003800000 */
[----:B------:R-:W-:-:S07]  /*10580*/  IMAD.MOV.U32 R2, RZ, RZ, -0x1 ;  /* 0xffffffffff027424 */ /* 0x000fce00078e00ff */
[----:B01----:R-:W-:Y:S05]  /*10590*/  WARPSYNC.COLLECTIVE R2, `(.L_x_331) ;  /* 0x00000000020c7348 */ /* 0x003fea0003c00000 */
[----:B------:R-:W-:Y:S02]  /*105a0*/  ELECT P1, UR62, PT ;  /* 0x00000000003e782f */ /* 0x000fe40003820000 */
[----:B------:R-:W-:Y:S01]  /*105b0*/  MOV R2, UR62 ;  /* 0x0000003e00027c02 */ /* 0x000fe20008000f00 */
[----:B01----:R-:W-:Y:S10]  /*105c0*/  ENDCOLLECTIVE ;  /* 0x000000000000791b */ /* 0x003ff40003800000 */
.L_x_331:
[----:B------:R-:W-:Y:S05]  /*105d0*/  BSYNC B0 ;  /* 0x0000000000007941 */ /* 0x000fea0003800000 */
.L_x_330:
[----:B------:R-:W-:Y:S01]  /*105e0*/  PLOP3.LUT P0, PT, P1, PT, PT, 0x80, 0x0 ;  /* 0x000000000000781c */ /* 0x000fe20000f0f070 */
[----:B------:R-:W-:-:S12]  /*105f0*/  BRA `(.L_x_332) ;  /* 0xfffffff800647947 */ /* 0x000fd8000383ffff */
.L_x_319:
[----:B0-----:R0:W1:Y:S02]  /*10600*/  SYNCS.PHASECHK.TRANS64.TRYWAIT P0, [R7+URZ], R4 ;  /* 0x00000004070075a7 */ /* 0x001064000800017f */
[----:B-1----:R-:W-:Y:S05]  /*10610*/  @!P0 NANOSLEEP.SYNCS 0x989680 ;  /* 0x009896800000895d */ /* 0x002fea0003900000 */
[----:B------:R-:W1:Y:S02]  /*10620*/  @!P0 SYNCS.PHASECHK.TRANS64 P0, [R7+URZ], R4 ;  /* 0x00000004070085a7 */ /* 0x000e64000800007f */
[----:B-1----:R-:W-:Y:S05]  /*10630*/  @!P0 BRA `(.L_x_319) ;  /* 0xfffffffc00f08947 */ /* 0x002fea000383ffff */
[----:B------:R-:W-:Y:S05]  /*10640*/  BRA `(.L_x_333) ;  /* 0xfffffff800a87947 */ /* 0x000fea000383ffff */
.L_x_320:
[----:B0-----:R0:W1:Y:S02]  /*10650*/  SYNCS.PHASECHK.TRANS64.TRYWAIT P0, [R8+URZ], R5 ;  /* 0x00000005080075a7 */ /* 0x001064000800017f */
[----:B-1----:R-:W-:Y:S05]  /*10660*/  @!P0 NANOSLEEP.SYNCS 0x989680 ;  /* 0x009896800000895d */ /* 0x002fea0003900000 */
[----:B------:R-:W1:Y:S02]  /*10670*/  @!P0 SYNCS.PHASECHK.TRANS64 P0, [R8+URZ], R5 ;  /* 0x00000005080085a7 */ /* 0x000e64000800007f */
[----:B-1----:R-:W-:Y:S05]  /*10680*/  @!P0 BRA `(.L_x_320) ;  /* 0xfffffffc00f08947 */ /* 0x002fea000383ffff */
[----:B------:R-:W-:Y:S05]  /*10690*/  BRA `(.L_x_334) ;  /* 0xfffffff800b87947 */ /* 0x000fea000383ffff */
.L_x_321:
[----:B0-----:R0:W1:Y:S02]  /*106a0*/  SYNCS.PHASECHK.TRANS64.TRYWAIT P0, [R9+URZ], R4 ;  /* 0x00000004090075a7 */ /* 0x001064000800017f */
[----:B-1----:R-:W-:Y:S05]  /*106b0*/  @!P0 NANOSLEEP.SYNCS 0x989680 ;  /* 0x009896800000895d */ /* 0x002fea0003900000 */
[----:B------:R-:W1:Y:S02]  /*106c0*/  @!P0 SYNCS.PHASECHK.TRANS64 P0, [R9+URZ], R4 ;  /* 0x00000004090085a7 */ /* 0x000e64000800007f */
[----:B-1----:R-:W-:Y:S05]  /*106d0*/  @!P0 BRA `(.L_x_321) ;  /* 0xfffffffc00f08947 */ /* 0x002fea000383ffff */
[----:B------:R-:W-:Y:S05]  /*106e0*/  BRA `(.L_x_335) ;  /* 0xfffffff800c87947 */ /* 0x000fea000383ffff */
.L_x_322:
[----:B0-----:R0:W1:Y:S02]  /*106f0*/  SYNCS.PHASECHK.TRANS64.TRYWAIT P0, [R6+URZ], R5 ;  /* 0x00000005060075a7 */ /* 0x001064000800017f */
[----:B-1----:R-:W-:Y:S05]  /*10700*/  @!P0 NANOSLEEP.SYNCS 0x989680 ;  /* 0x009896800000895d */ /* 0x002fea0003900000 */
[----:B------:R-:W1:Y:S02]  /*10710*/  @!P0 SYNCS.PHASECHK.TRANS64 P0, [R6+URZ], R5 ;  /* 0x00000005060085a7 */ /* 0x000e64000800007f */
[----:B-1----:R-:W-:Y:S05]  /*10720*/  @!P0 BRA `(.L_x_322) ;  /* 0xfffffffc00f08947 */ /* 0x002fea000383ffff */
[----:B------:R-:W-:Y:S05]  /*10730*/  BRA `(.L_x_336) ;  /* 0xfffffff800d07947 */ /* 0x000fea000383ffff */
.L_x_337:
[----:B------:R-:W-:-:S00]  /*10740*/  BRA `(.L_x_337) ;  /* 0xfffffffc00fc7947 */ /* 0x000fc0000383ffff */
[----:B------:R-:W-:-:S00]  /*10750*/  NOP ;  /* 0x0000000000007918 */ /* 0x000fc00000000000 */
        /* <DEDUP_REMOVED lines=10> */
.L_x_338:


//--------------------- .nv.shared._ZN7cutlass13device_kernelINS_4gemm6kernel13GemmUniversalIN4cute5tupleIJiiiiEEENS1_10collective13CollectiveMmaINS1_37MainloopSm90TmaGmmaWarpSpecializedFP8ILi5ENS5_IJNS4_1CILi1EEENSA_ILi2EEESB_EEENS1_32KernelTmaWarpSpecializedPingpongEEENS5_IJNSA_ILi64EEENSA_ILi256EEENSA_ILi128EEEEEENS_12float_e4m3_tENS5_IJlSB_lEEESK_SL_NS4_8TiledMMAINS4_8MMA_AtomIJNS4_4SM904GMMA31MMA_64x256x32_F32E4M3E4M3_SS_TNILNSP_7ScaleInE1ELSR_1EEEEEENS4_6LayoutINS5_IJSB_SB_SB_EEENS5_IJNSA_ILi0EEESW_SW_EEEEENS5_IJNS4_10UnderscoreESZ_SZ_EEEEENS4_23SM90_TMA_LOAD_MULTICASTENS4_14ComposedLayoutINS4_7SwizzleILi3ELi4ELi3EEENS4_18smem_ptr_flag_bitsILi8EEENSU_INS5_IJNSA_ILi8EEESI_EEENS5_IJSI_SB_EEEEEEEvNS4_8identityENS4_13SM90_TMA_LOADES1C_vS1D_EENS_8epilogue10collective6detail29Sm90TmaWarpSpecializedAdapterINS1H_15DefaultEpilogueISK_SL_SL_NS1G_6thread17LinearCombinationISK_Li1EffLNS1L_9ScaleType4KindE0ELNS_15FloatRoundStyleE2ESK_EENS1_15EpilogueDefaultEEEEEvvEEEEvNT_6ParamsE --------------------------
	.section	.nv.shared._ZN7cutlass13device_kernelINS_4gemm6kernel13GemmUniversalIN4cute5tupleIJiiiiEEENS1_10collective13CollectiveMmaINS1_37MainloopSm90TmaGmmaWarpSpecializedFP8ILi5ENS5_IJNS4_1CILi1EEENSA_ILi2EEESB_EEENS1_32KernelTmaWarpSpecializedPingpongEEENS5_IJNSA_ILi64EEENSA_ILi256EEENSA_ILi128EEEEEENS_12float_e4m3_tENS5_IJlSB_lEEESK_SL_NS4_8TiledMMAINS4_8MMA_AtomIJNS4_4SM904GMMA31MMA_64x256x32_F32E4M3E4M3_SS_TNILNSP_7ScaleInE1ELSR_1EEEEEENS4_6LayoutINS5_IJSB_SB_SB_EEENS5_IJNSA_ILi0EEESW_SW_EEEEENS5_IJNS4_10UnderscoreESZ_SZ_EEEEENS4_23SM90_TMA_LOAD_MULTICASTENS4_14ComposedLayoutINS4_7SwizzleILi3ELi4ELi3EEENS4_18smem_ptr_flag_bitsILi8EEENSU_INS5_IJNSA_ILi8EEESI_EEENS5_IJSI_SB_EEEEEEEvNS4_8identityENS4_13SM90_TMA_LOADES1C_vS1D_EENS_8epilogue10collective6detail29Sm90TmaWarpSpecializedAdapterINS1H_15DefaultEpilogueISK_SL_SL_NS1G_6thread17LinearCombinationISK_Li1EffLNS1L_9ScaleType4KindE0ELNS_15FloatRoundStyleE2ESK_EENS1_15EpilogueDefaultEEEEEvvEEEEvNT_6ParamsE,"aw",@nobits
	.sectionflags	@""
	.align	16
	.zero		1024


//--------------------- .nv.shared.reserved.0     --------------------------
	.section	.nv.shared.reserved.0,"aw",@nobits
	.weak		__nv_reservedSMEM_offset_0_alias
	.size		__nv_reservedSMEM_offset_0_alias, 0, 0
	.other		__nv_reservedSMEM_offset_0_alias,@"STO_CUDA_RESERVED_SHARED STV_DEFAULT"
__nv_reservedSMEM_offset_0_alias:
	.zero		0


//--------------------- .nv.global                --------------------------
	.section	.nv.global,"aw",@nobits
.nv.global:
	.type		_ZN39_INTERNAL_cdfc86d2_4_k_cu_23125b98_27074cute1_E,@object
	.size		_ZN39_INTERNAL_cdfc86d2_4_k_cu_23125b98_27074cute1_E,(_ZN39_INTERNAL_cdfc86d2_4_k_cu_23125b98_27074cuda3std3__45__cpo6cbeginE - _ZN39_INTERNAL_cdfc86d2_4_k_cu_23125b98_27074cute1_E)
_ZN39_INTERNAL_cdfc86d2_4_k_cu_23125b98_27074cute1_E:
	.zero		1
	.type		_ZN39_INTERNAL_cdfc86d2_4_k_cu_23125b98_27074cuda3std3__45__cpo6cbeginE,@object
	.size		_ZN39_INTERNAL_cdfc86d2_4_k_cu_23125b98_27074cuda3std3__45__cpo6cbeginE,(_ZN39_INTERNAL_cdfc86d2_4_k_cu_23125b98_27074cuda3std3__48in_placeE - _ZN39_INTERNAL_cdfc86d2_4_k_cu_23125b98_27074cuda3std3__45__cpo6cbeginE)
_ZN39_INTERNAL_cdfc86d2_4_k_cu_23125b98_27074cuda3std3__45__cpo6cbeginE:
	.zero		1
	.type		_ZN39_INTERNAL_cdfc86d2_4_k_cu_23125b98_27074cuda3std3__48in_placeE,@object
	.size		_ZN39_INTERNAL_cdfc86d2_4_k_cu_23125b98_27074cuda3std3__48in_placeE,(_ZN39_INTERNAL_cdfc86d2_4_k_cu_23125b98_27074cuda3std6ranges3__45__cpo9iter_moveE - _ZN39_INTERNAL_cdfc86d2_4_k_cu_23125b98_27074cuda3std3__48in_placeE)
_ZN39_INTERNAL_cdfc86d2_4_k_cu_23125b98_27074cuda3std3__48in_placeE:
	.zero		1
	.type		_ZN39_INTERNAL_cdfc86d2_4_k_cu_23125b98_27074cuda3std6ranges3__45__cpo9iter_moveE,@object
	.size		_ZN39_INTERNAL_cdfc86d2_4_k_cu_23125b98_27074cuda3std6ranges3__45__cpo9iter_moveE,(_ZN39_INTERNAL_cdfc86d2_4_k_cu_23125b98_27074cuda3std3__45__cpo5beginE - _ZN39_INTERNAL_cdfc86d2_4_k_cu_23125b98_27074cuda3std6ranges3__45__cpo9iter_moveE)
_ZN39_INTERNAL_cdfc86d2_4_k_cu_23125b98_27074cuda3std6ranges3__45__cpo9iter_moveE:
	.zero		1
	.type		_ZN39_INTERNAL_cdfc86d2_4_k_cu_23125b98_27074cuda3std3__45__cpo5beginE,@object
	.size		_ZN39_INTERNAL_cdfc86d2_4_k_cu_23125b98_27074cuda3std3__45__cpo5beginE,(_ZN39_INTERNAL_cdfc86d2_4_k_cu_23125b98_27074cuda3std3__441_GLOBAL__N__cdfc86d2_4_k_cu_23125b98_27076ignoreE - _ZN39_INTERNAL_cdfc86d2_4_k_cu_23125b98_27074cuda3std3__45__cpo5beginE)
_ZN39_INTERNAL_cdfc86d2_4_k_cu_23125b98_27074cuda3std3__45__cpo5beginE:
	.zero		1
	.type		_ZN39_INTERNAL_cdfc86d2_4_k_cu_23125b98_27074cuda3std3__441_GLOBAL__N__cdfc86d2_4_k_cu_23125b98_27076ignoreE,@object
	.size		_ZN39_INTERNAL_cdfc86d2_4_k_cu_23125b98_27074cuda3std3__441_GLOBAL__N__cdfc86d2_4_k_cu_23125b98_27076ignoreE,(_ZN39_INTERNAL_cdfc86d2_4_k_cu_23125b98_27074cute7productE - _ZN39_INTERNAL_cdfc86d2_4_k_cu_23125b98_27074cuda3std3__441_GLOBAL__N__cdfc86d2_4_k_cu_23125b98_27076ignoreE)
_ZN39_INTERNAL_cdfc86d2_4_k_cu_23125b98_27074cuda3std3__441_GLOBAL__N__cdfc86d2_4_k_cu_23125b98_27076ignoreE:
	.zero		1
	.type		_ZN39_INTERNAL_cdfc86d2_4_k_cu_23125b98_27074cute7productE,@object
	.size		_ZN39_INTERNAL_cdfc86d2_4_k_cu_23125b98_27074cute7productE,(_ZN39_INTERNAL_cdfc86d2_4_k_cu_23125b98_27074cuda3std3__45__cpo3endE - _ZN39_INTERNAL_cdfc86d2_4_k_cu_23125b98_27074cute7productE)
_ZN39_INTERNAL_cdfc86d2_4_k_cu_23125b98_27074cute7productE:
	.zero		1
	.type		_ZN39_INTERNAL_cdfc86d2_4_k_cu_23125b98_27074cuda3std3__45__cpo3endE,@object
	.size		_ZN39_INTERNAL_cdfc86d2_4_k_cu_23125b98_27074cuda3std3__45__cpo3endE,(_ZN39_INTERNAL_cdfc86d2_4_k_cu_23125b98_27074cuda3std3__419piecewise_constructE - _ZN39_INTERNAL_cdfc86d2_4_k_cu_23125b98_27074cuda3std3__45__cpo3endE)
_ZN39_INTERNAL_cdfc86d2_4_k_cu_23125b98_27074cuda3std3__45__cpo3endE:
	.zero		1
	.type		_ZN39_INTERNAL_cdfc86d2_4_k_cu_23125b98_27074cuda3std3__419piecewise_constructE,@object
	.size		_ZN39_INTERNAL_cdfc86d2_4_k_cu_23125b98_27074cuda3std3__419piecewise_constructE,(_ZN39_INTERNAL_cdfc86d2_4_k_cu_23125b98_27074cuda3std3__45__cpo4cendE - _ZN39_INTERNAL_cdfc86d2_4_k_cu_23125b98_27074cuda3std3__419piecewise_constructE)
_ZN39_INTERNAL_cdfc86d2_4_k_cu_23125b98_27074cuda3std3__419piecewise_constructE:
	.zero		1
	.type		_ZN39_INTERNAL_cdfc86d2_4_k_cu_23125b98_27074cuda3std3__45__cpo4cendE,@object
	.size		_ZN39_INTERNAL_cdfc86d2_4_k_cu_23125b98_27074cuda3std3__45__cpo4cendE,(_ZN39_INTERNAL_cdfc86d2_4_k_cu_23125b98_27074cuda3std6ranges3__45__cpo4swapE - _ZN39_INTERNAL_cdfc86d2_4_k_cu_23125b98_27074cuda3std3__45__cpo4cendE)
_ZN39_INTERNAL_cdfc86d2_4_k_cu_23125b98_27074cuda3std3__45__cpo4cendE:
	.zero		1
	.type		_ZN39_INTERNAL_cdfc86d2_4_k_cu_23125b98_27074cuda3std6ranges3__45__cpo4swapE,@object
	.size		_ZN39_INTERNAL_cdfc86d2_4_k_cu_23125b98_27074cuda3std6ranges3__45__cpo4swapE,(.L_7 - _ZN39_INTERNAL_cdfc86d2_4_k_cu_23125b98_27074cuda3std6ranges3__45__cpo4swapE)
_ZN39_INTERNAL_cdfc86d2_4_k_cu_23125b98_27074cuda3std6ranges3__45__cpo4swapE:
	.zero		1
.L_7:


//--------------------- .nv.constant0._ZN7cutlass13device_kernelINS_4gemm6kernel13GemmUniversalIN4cute5tupleIJiiiiEEENS1_10collective13CollectiveMmaINS1_37MainloopSm90TmaGmmaWarpSpecializedFP8ILi5ENS5_IJNS4_1CILi1EEENSA_ILi2EEESB_EEENS1_32KernelTmaWarpSpecializedPingpongEEENS5_IJNSA_ILi64EEENSA_ILi256EEENSA_ILi128EEEEEENS_12float_e4m3_tENS5_IJlSB_lEEESK_SL_NS4_8TiledMMAINS4_8MMA_AtomIJNS4_4SM904GMMA31MMA_64x256x32_F32E4M3E4M3_SS_TNILNSP_7ScaleInE1ELSR_1EEEEEENS4_6LayoutINS5_IJSB_SB_SB_EEENS5_IJNSA_ILi0EEESW_SW_EEEEENS5_IJNS4_10UnderscoreESZ_SZ_EEEEENS4_23SM90_TMA_LOAD_MULTICASTENS4_14ComposedLayoutINS4_7SwizzleILi3ELi4ELi3EEENS4_18smem_ptr_flag_bitsILi8EEENSU_INS5_IJNSA_ILi8EEESI_EEENS5_IJSI_SB_EEEEEEEvNS4_8identityENS4_13SM90_TMA_LOADES1C_vS1D_EENS_8epilogue10collective6detail29Sm90TmaWarpSpecializedAdapterINS1H_15DefaultEpilogueISK_SL_SL_NS1G_6thread17LinearCombinationISK_Li1EffLNS1L_9ScaleType4KindE0ELNS_15FloatRoundStyleE2ESK_EENS1_15EpilogueDefaultEEEEEvvEEEEvNT_6ParamsE --------------------------
	.section	.nv.constant0._ZN7cutlass13device_kernelINS_4gemm6kernel13GemmUniversalIN4cute5tupleIJiiiiEEENS1_10collective13CollectiveMmaINS1_37MainloopSm90TmaGmmaWarpSpecializedFP8ILi5ENS5_IJNS4_1CILi1EEENSA_ILi2EEESB_EEENS1_32KernelTmaWarpSpecializedPingpongEEENS5_IJNSA_ILi64EEENSA_ILi256EEENSA_ILi128EEEEEENS_12float_e4m3_tENS5_IJlSB_lEEESK_SL_NS4_8TiledMMAINS4_8MMA_AtomIJNS4_4SM904GMMA31MMA_64x256x32_F32E4M3E4M3_SS_TNILNSP_7ScaleInE1ELSR_1EEEEEENS4_6LayoutINS5_IJSB_SB_SB_EEENS5_IJNSA_ILi0EEESW_SW_EEEEENS5_IJNS4_10UnderscoreESZ_SZ_EEEEENS4_23SM90_TMA_LOAD_MULTICASTENS4_14ComposedLayoutINS4_7SwizzleILi3ELi4ELi3EEENS4_18smem_ptr_flag_bitsILi8EEENSU_INS5_IJNSA_ILi8EEESI_EEENS5_IJSI_SB_EEEEEEEvNS4_8identityENS4_13SM90_TMA_LOADES1C_vS1D_EENS_8epilogue10collective6detail29Sm90TmaWarpSpecializedAdapterINS1H_15DefaultEpilogueISK_SL_SL_NS1G_6thread17LinearCombinationISK_Li1EffLNS1L_9ScaleType4KindE0ELNS_15FloatRoundStyleE2ESK_EENS1_15EpilogueDefaultEEEEEvvEEEEvNT_6ParamsE,"a",@progbits
	.sectionflags	@""
	.align	4
.nv.constant0._ZN7cutlass13device_kernelINS_4gemm6kernel13GemmUniversalIN4cute5tupleIJiiiiEEENS1_10collective13CollectiveMmaINS1_37MainloopSm90TmaGmmaWarpSpecializedFP8ILi5ENS5_IJNS4_1CILi1EEENSA_ILi2EEESB_EEENS1_32KernelTmaWarpSpecializedPingpongEEENS5_IJNSA_ILi64EEENSA_ILi256EEENSA_ILi128EEEEEENS_12float_e4m3_tENS5_IJlSB_lEEESK_SL_NS4_8TiledMMAINS4_8MMA_AtomIJNS4_4SM904GMMA31MMA_64x256x32_F32E4M3E4M3_SS_TNILNSP_7ScaleInE1ELSR_1EEEEEENS4_6LayoutINS5_IJSB_SB_SB_EEENS5_IJNSA_ILi0EEESW_SW_EEEEENS5_IJNS4_10UnderscoreESZ_SZ_EEEEENS4_23SM90_TMA_LOAD_MULTICASTENS4_14ComposedLayoutINS4_7SwizzleILi3ELi4ELi3EEENS4_18smem_ptr_flag_bitsILi8EEENSU_INS5_IJNSA_ILi8EEESI_EEENS5_IJSI_SB_EEEEEEEvNS4_8identityENS4_13SM90_TMA_LOADES1C_vS1D_EENS_8epilogue10collective6detail29Sm90TmaWarpSpecializedAdapterINS1H_15DefaultEpilogueISK_SL_SL_NS1G_6thread17LinearCombinationISK_Li1EffLNS1L_9ScaleType4KindE0ELNS_15FloatRoundStyleE2ESK_EENS1_15EpilogueDefaultEEEEEvvEEEEvNT_6ParamsE:
	.zero		1664


//--------------------- SYMBOLS --------------------------

	.type		.nv.reservedSmem.offset0,@object
	.size		.nv.reservedSmem.offset0,0x4
